// auto-generated by cutlass_sweep.gemm — config: {"arch": "sm_90", "cluster_m": 1, "cluster_n": 8, "dtype": "int8", "dtype_b": "int8", "layout": "nt", "stages": 0, "tile_k": 32, "tile_m": 128, "tile_n": 64}
#include "cutlass/cutlass.h"
#include "cutlass/gemm/collective/collective_builder.hpp"
#include "cutlass/gemm/device/gemm_universal_adapter.h"
#include "cutlass/gemm/kernel/gemm_universal.hpp"
#include "cutlass/epilogue/collective/collective_builder.hpp"

using ElemA = int8_t;
using ElemB = int8_t;
using ElemCD = int8_t;
using Acc  = int32_t;
using TileShape    = cute::Shape<cute::_128, cute::_64, cute::_32>;
using ClusterShape = cute::Shape<cute::_1, cute::_8, cute::_1>;

using CollectiveEpilogue = typename cutlass::epilogue::collective::CollectiveBuilder<
    cutlass::arch::Sm90, cutlass::arch::OpClassTensorOp,
    TileShape, ClusterShape,
    cutlass::epilogue::collective::EpilogueTileAuto,
    Acc, Acc,
    ElemCD, cutlass::layout::RowMajor, 128 / cutlass::sizeof_bits<ElemCD>::value,
    ElemCD, cutlass::layout::RowMajor, 128 / cutlass::sizeof_bits<ElemCD>::value,
    cutlass::epilogue::collective::EpilogueScheduleAuto
  >::CollectiveOp;

using CollectiveMainloop = typename cutlass::gemm::collective::CollectiveBuilder<
    cutlass::arch::Sm90, cutlass::arch::OpClassTensorOp,
    ElemA, cutlass::layout::RowMajor, 128 / cutlass::sizeof_bits<ElemA>::value,
    ElemB, cutlass::layout::ColumnMajor, 128 / cutlass::sizeof_bits<ElemB>::value,
    Acc,
    TileShape, ClusterShape,
    cutlass::gemm::collective::StageCountAutoCarveout<static_cast<int>(sizeof(typename CollectiveEpilogue::SharedStorage))>,
    cutlass::gemm::collective::KernelScheduleAuto
  >::CollectiveOp;

using GemmKernel = cutlass::gemm::kernel::GemmUniversal<
    cute::Shape<int,int,int,int>,
    CollectiveMainloop,
    CollectiveEpilogue
>;
using Gemm = cutlass::gemm::device::GemmUniversalAdapter<GemmKernel>;

// Force the device kernel symbol into the cubin without needing a host main.
auto* _anchor = &cutlass::device_kernel<GemmKernel>;


// ===== COMPILED SASS (sm_90a) =====

	.target	sm_90a

	.elftype	@"ET_EXEC"


//--------------------- .note.nv.tkinfo           --------------------------
	.section	.note.nv.tkinfo,"",@"SHT_NOTE"
	.sectionflags	@"SHF_NOTE_NV_TKINFO"
	.tkinfo
        /*0018*/ 	.word	0x00000002
        /*0030*/ 	.string	""
        /*0030*/ 	.string	"ptxas"
        /*0030*/ 	.string	"Cuda compilation tools, release 13.0, V13.0.88"
        /*0030*/ 	.string	"Build cuda_13.0.r13.0/compiler.36424714_0"
        /*0030*/ 	.string	"-arch sm_90a -m 64 "



//--------------------- .note.nv.cuinfo           --------------------------
	.section	.note.nv.cuinfo,"",@"SHT_NOTE"
	.sectionflags	@"SHF_NOTE_NV_CUINFO"
        /*0018*/ 	.short	0x0002
        /*001a*/ 	.short	0x005a
        /*001c*/ 	.short	0x0082
	.zero		2


//--------------------- .nv.info                  --------------------------
	.section	.nv.info,"",@"SHT_CUDA_INFO"
	.align	4


	//----- nvinfo : EIATTR_REGCOUNT
	.align		4
        /*0000*/ 	.byte	0x04, 0x2f
        /*0002*/ 	.short	(.L_15 - .L_14)
	.align		4
.L_14:
        /*0004*/ 	.word	index@(_ZN7cutlass13device_kernelINS_4gemm6kernel13GemmUniversalIN4cute5tupleIJiiiiEEENS1_10collective13CollectiveMmaINS1_34MainloopSm90TmaGmmaWarpSpecializedILi37ENS5_IJNS4_1CILi1EEENSA_ILi8EEESB_EEENS1_35KernelTmaWarpSpecializedCooperativeEEENS5_IJNSA_ILi128EEENSA_ILi64EEENSA_ILi32EEEEEEaNS5_IJlSB_lEEEaSK_NS4_8TiledMMAINS4_8MMA_AtomIJNS4_4SM904GMMA26MMA_64x64x32_S32S8S8_SS_TNEEEENS4_6LayoutINS5_IJNSA_ILi2EEESB_SB_EEENS5_IJSB_NSA_ILi0EEESU_EEEEENS5_IJNS4_10UnderscoreESX_SX_EEEEENS4_23SM90_TMA_LOAD_MULTICASTENS4_14ComposedLayoutINS4_7SwizzleILi1ELi4ELi3EEENS4_18smem_ptr_flag_bitsILi8EEENSR_INS5_IJSC_SI_EEENS5_IJSI_SB_EEEEEEEvNS4_8identityENS4_13SM90_TMA_LOADES19_vS1A_EENS_8epilogue10collective6detail29Sm90TmaWarpSpecializedAdapterINS1E_15DefaultEpilogueIaSK_SK_NS1D_6thread17LinearCombinationIaLi1EiiLNS1I_9ScaleType4KindE0ELNS_15FloatRoundStyleE2EaEENS1_15EpilogueDefaultEEEEEvvEEEEvNT_6ParamsE)
        /*0008*/ 	.word	0x000000a8


	//----- nvinfo : EIATTR_FRAME_SIZE
	.align		4
.L_15:
        /*000c*/ 	.byte	0x04, 0x11
        /*000e*/ 	.short	(.L_17 - .L_16)
	.align		4
.L_16:
        /*0010*/ 	.word	index@(_ZN7cutlass13device_kernelINS_4gemm6kernel13GemmUniversalIN4cute5tupleIJiiiiEEENS1_10collective13CollectiveMmaINS1_34MainloopSm90TmaGmmaWarpSpecializedILi37ENS5_IJNS4_1CILi1EEENSA_ILi8EEESB_EEENS1_35KernelTmaWarpSpecializedCooperativeEEENS5_IJNSA_ILi128EEENSA_ILi64EEENSA_ILi32EEEEEEaNS5_IJlSB_lEEEaSK_NS4_8TiledMMAINS4_8MMA_AtomIJNS4_4SM904GMMA26MMA_64x64x32_S32S8S8_SS_TNEEEENS4_6LayoutINS5_IJNSA_ILi2EEESB_SB_EEENS5_IJSB_NSA_ILi0EEESU_EEEEENS5_IJNS4_10UnderscoreESX_SX_EEEEENS4_23SM90_TMA_LOAD_MULTICASTENS4_14ComposedLayoutINS4_7SwizzleILi1ELi4ELi3EEENS4_18smem_ptr_flag_bitsILi8EEENSR_INS5_IJSC_SI_EEENS5_IJSI_SB_EEEEEEEvNS4_8identityENS4_13SM90_TMA_LOADES19_vS1A_EENS_8epilogue10collective6detail29Sm90TmaWarpSpecializedAdapterINS1E_15DefaultEpilogueIaSK_SK_NS1D_6thread17LinearCombinationIaLi1EiiLNS1I_9ScaleType4KindE0ELNS_15FloatRoundStyleE2EaEENS1_15EpilogueDefaultEEEEEvvEEEEvNT_6ParamsE)
        /*0014*/ 	.word	0x00000000


	//----- nvinfo : EIATTR_MIN_STACK_SIZE
	.align		4
.L_17:
        /*0018*/ 	.byte	0x04, 0x12
        /*001a*/ 	.short	(.L_19 - .L_18)
	.align		4
.L_18:
        /*001c*/ 	.word	index@(_ZN7cutlass13device_kernelINS_4gemm6kernel13GemmUniversalIN4cute5tupleIJiiiiEEENS1_10collective13CollectiveMmaINS1_34MainloopSm90TmaGmmaWarpSpecializedILi37ENS5_IJNS4_1CILi1EEENSA_ILi8EEESB_EEENS1_35KernelTmaWarpSpecializedCooperativeEEENS5_IJNSA_ILi128EEENSA_ILi64EEENSA_ILi32EEEEEEaNS5_IJlSB_lEEEaSK_NS4_8TiledMMAINS4_8MMA_AtomIJNS4_4SM904GMMA26MMA_64x64x32_S32S8S8_SS_TNEEEENS4_6LayoutINS5_IJNSA_ILi2EEESB_SB_EEENS5_IJSB_NSA_ILi0EEESU_EEEEENS5_IJNS4_10UnderscoreESX_SX_EEEEENS4_23SM90_TMA_LOAD_MULTICASTENS4_14ComposedLayoutINS4_7SwizzleILi1ELi4ELi3EEENS4_18smem_ptr_flag_bitsILi8EEENSR_INS5_IJSC_SI_EEENS5_IJSI_SB_EEEEEEEvNS4_8identityENS4_13SM90_TMA_LOADES19_vS1A_EENS_8epilogue10collective6detail29Sm90TmaWarpSpecializedAdapterINS1E_15DefaultEpilogueIaSK_SK_NS1D_6thread17LinearCombinationIaLi1EiiLNS1I_9ScaleType4KindE0ELNS_15FloatRoundStyleE2EaEENS1_15EpilogueDefaultEEEEEvvEEEEvNT_6ParamsE)
        /*0020*/ 	.word	0x00000000
.L_19:


//--------------------- .nv.compat                --------------------------
	.section	.nv.compat,"",@"SHT_CUDA_COMPAT_INFO"
	.align	4
        /*0000*/ 	.byte	0x02, 0x09, 0x01, 0x00, 0x02, 0x02, 0x04, 0x00, 0x02, 0x05, 0x05, 0x00, 0x03, 0x07, 0x01, 0x01
        /*0010*/ 	.byte	0x02, 0x03, 0x01, 0x00, 0x02, 0x06, 0x01, 0x00, 0x04, 0x0b, 0x08, 0x00, 0x00, 0x00, 0x00, 0x00
        /*0020*/ 	.byte	0x00, 0x00, 0x00, 0x00


//--------------------- .nv.info._ZN7cutlass13device_kernelINS_4gemm6kernel13GemmUniversalIN4cute5tupleIJiiiiEEENS1_10collective13CollectiveMmaINS1_34MainloopSm90TmaGmmaWarpSpecializedILi37ENS5_IJNS4_1CILi1EEENSA_ILi8EEESB_EEENS1_35KernelTmaWarpSpecializedCooperativeEEENS5_IJNSA_ILi128EEENSA_ILi64EEENSA_ILi32EEEEEEaNS5_IJlSB_lEEEaSK_NS4_8TiledMMAINS4_8MMA_AtomIJNS4_4SM904GMMA26MMA_64x64x32_S32S8S8_SS_TNEEEENS4_6LayoutINS5_IJNSA_ILi2EEESB_SB_EEENS5_IJSB_NSA_ILi0EEESU_EEEEENS5_IJNS4_10UnderscoreESX_SX_EEEEENS4_23SM90_TMA_LOAD_MULTICASTENS4_14ComposedLayoutINS4_7SwizzleILi1ELi4ELi3EEENS4_18smem_ptr_flag_bitsILi8EEENSR_INS5_IJSC_SI_EEENS5_IJSI_SB_EEEEEEEvNS4_8identityENS4_13SM90_TMA_LOADES19_vS1A_EENS_8epilogue10collective6detail29Sm90TmaWarpSpecializedAdapterINS1E_15DefaultEpilogueIaSK_SK_NS1D_6thread17LinearCombinationIaLi1EiiLNS1I_9ScaleType4KindE0ELNS_15FloatRoundStyleE2EaEENS1_15EpilogueDefaultEEEEEvvEEEEvNT_6ParamsE --------------------------
	.section	.nv.info._ZN7cutlass13device_kernelINS_4gemm6kernel13GemmUniversalIN4cute5tupleIJiiiiEEENS1_10collective13CollectiveMmaINS1_34MainloopSm90TmaGmmaWarpSpecializedILi37ENS5_IJNS4_1CILi1EEENSA_ILi8EEESB_EEENS1_35KernelTmaWarpSpecializedCooperativeEEENS5_IJNSA_ILi128EEENSA_ILi64EEENSA_ILi32EEEEEEaNS5_IJlSB_lEEEaSK_NS4_8TiledMMAINS4_8MMA_AtomIJNS4_4SM904GMMA26MMA_64x64x32_S32S8S8_SS_TNEEEENS4_6LayoutINS5_IJNSA_ILi2EEESB_SB_EEENS5_IJSB_NSA_ILi0EEESU_EEEEENS5_IJNS4_10UnderscoreESX_SX_EEEEENS4_23SM90_TMA_LOAD_MULTICASTENS4_14ComposedLayoutINS4_7SwizzleILi1ELi4ELi3EEENS4_18smem_ptr_flag_bitsILi8EEENSR_INS5_IJSC_SI_EEENS5_IJSI_SB_EEEEEEEvNS4_8identityENS4_13SM90_TMA_LOADES19_vS1A_EENS_8epilogue10collective6detail29Sm90TmaWarpSpecializedAdapterINS1E_15DefaultEpilogueIaSK_SK_NS1D_6thread17LinearCombinationIaLi1EiiLNS1I_9ScaleType4KindE0ELNS_15FloatRoundStyleE2EaEENS1_15EpilogueDefaultEEEEEvvEEEEvNT_6ParamsE,"",@"SHT_CUDA_INFO"
	.sectionflags	@""
	.align	4


	//----- nvinfo : EIATTR_CUDA_API_VERSION
	.align		4
        /*0000*/ 	.byte	0x04, 0x37
        /*0002*/ 	.short	(.L_21 - .L_20)
.L_20:
        /*0004*/ 	.word	0x00000082


	//----- nvinfo : EIATTR_KPARAM_INFO
	.align		4
.L_21:
        /*0008*/ 	.byte	0x04, 0x17
        /*000a*/ 	.short	(.L_23 - .L_22)
.L_22:
        /*000c*/ 	.word	0x00000000
        /*0010*/ 	.short	0x0000
        /*0012*/ 	.short	0x0070
        /*0014*/ 	.byte	0x00, 0xf0, 0x01, 0x10


	//----- nvinfo : EIATTR_SPARSE_MMA_MASK
	.align		4
.L_23:
        /*0018*/ 	.byte	0x03, 0x50
        /*001a*/ 	.short	0x0000


	//----- nvinfo : EIATTR_MAXREG_COUNT
	.align		4
        /*001c*/ 	.byte	0x03, 0x1b
        /*001e*/ 	.short	0x00a8


	//----- nvinfo : EIATTR_NUM_BARRIERS
	.align		4
        /*0020*/ 	.byte	0x02, 0x4c
        /*0022*/ 	.byte	0x01
	.zero		1


	//----- nvinfo : EIATTR_EXTERNS
	.align		4
        /*0024*/ 	.byte	0x04, 0x0f
        /*0026*/ 	.short	(.L_25 - .L_24)


	//   ....[0]....
	.align		4
.L_24:
        /*0028*/ 	.word	index@(__assertfail)


	//----- nvinfo : EIATTR_MERCURY_ISA_VERSION
	.align		4
.L_25:
        /*002c*/ 	.byte	0x03, 0x5f
        /*002e*/ 	.short	0x0101


	//----- nvinfo : EIATTR_INT_WARP_WIDE_INSTR_OFFSETS
	.align		4
        /*0030*/ 	.byte	0x04, 0x31
        /*0032*/ 	.short	(.L_27 - .L_26)


	//   ....[0]....
.L_26:
        /*0034*/ 	.word	0x00000880


	//   ....[1]....
        /*0038*/ 	.word	0x000008a0


	//   ....[2]....
        /*003c*/ 	.word	0x00000a70


	//----- nvinfo : EIATTR_COOP_GROUP_MASK_REGIDS
	.align		4
.L_27:
        /*0040*/ 	.byte	0x04, 0x29
        /*0042*/ 	.short	(.L_29 - .L_28)


	//   ....[0]....
.L_28:
        /*0044*/ 	.word	0xffffffff


	//   ....[1]....
        /*0048*/ 	.word	0xffffffff


	//   ....[2]....
        /*004c*/ 	.word	0xffffffff


	//   ....[3]....
        /*0050*/ 	.word	0xffffffff


	//   ....[4]....
        /*0054*/ 	.word	0xffffffff


	//   ....[5]....
        /*0058*/ 	.word	0xffffffff


	//----- nvinfo : EIATTR_COOP_GROUP_INSTR_OFFSETS
	.align		4
.L_29:
        /*005c*/ 	.byte	0x04, 0x28
        /*005e*/ 	.short	(.L_31 - .L_30)


	//   ....[0]....
.L_30:
        /*0060*/ 	.word	0x00000060


	//   ....[1]....
        /*0064*/ 	.word	0x00000070


	//   ....[2]....
        /*0068*/ 	.word	0x00000130


	//   ....[3]....
        /*006c*/ 	.word	0x00000720


	//   ....[4]....
        /*0070*/ 	.word	0x00000be0


	//   ....[5]....
        /*0074*/ 	.word	0x00001820


	//----- nvinfo : EIATTR_REG_RECONFIG
	.align		4
.L_31:
        /*0078*/ 	.byte	0x01, 0x54
	.zero		2


	//----- nvinfo : EIATTR_SYSCALL_OFFSETS
	.align		4
        /*007c*/ 	.byte	0x04, 0x46
        /*007e*/ 	.short	(.L_33 - .L_32)


	//   ....[0]....
.L_32:
        /*0080*/ 	.word	0x00001a10


	//----- nvinfo : EIATTR_MBARRIER_INSTR_OFFSETS
	.align		4
.L_33:
        /*0084*/ 	.byte	0x04, 0x39
        /*0086*/ 	.short	(.L_35 - .L_34)


	//   ....[0]....
.L_34:
        /*0088*/ 	.word	0x00000250
        /*008c*/ 	.word	0x000000ff
        /*0090*/ 	.word	0x00000000
        /*0094*/ 	.short	0x0100
        /*0096*/ 	.byte	0x08
	.zero		1


	//   ....[1]....
        /*0098*/ 	.word	0x00000260
        /*009c*/ 	.word	0x000000ff
        /*00a0*/ 	.word	0x00000128
        /*00a4*/ 	.short	0x0100
        /*00a6*/ 	.byte	0x08
	.zero		1


	//   ....[2]....
        /*00a8*/ 	.word	0x00000270
        /*00ac*/ 	.word	0x000000ff
        /*00b0*/ 	.word	0x00000008
        /*00b4*/ 	.short	0x0100
        /*00b6*/ 	.byte	0x08
	.zero		1


	//   ....[3]....
        /*00b8*/ 	.word	0x00000280
        /*00bc*/ 	.word	0x000000ff
        /*00c0*/ 	.word	0x00000130
        /*00c4*/ 	.short	0x0100
        /*00c6*/ 	.byte	0x08
	.zero		1


	//   ....[4]....
        /*00c8*/ 	.word	0x00000290
        /*00cc*/ 	.word	0x000000ff
        /*00d0*/ 	.word	0x00000010
        /*00d4*/ 	.short	0x0100
        /*00d6*/ 	.byte	0x08
	.zero		1


	//   ....[5]....
        /*00d8*/ 	.word	0x000002a0
        /*00dc*/ 	.word	0x000000ff
        /*00e0*/ 	.word	0x00000138
        /*00e4*/ 	.short	0x0100
        /*00e6*/ 	.byte	0x08
	.zero		1


	//   ....[6]....
        /*00e8*/ 	.word	0x000002b0
        /*00ec*/ 	.word	0x000000ff
        /*00f0*/ 	.word	0x00000018
        /*00f4*/ 	.short	0x0100
        /*00f6*/ 	.byte	0x08
	.zero		1


	//   ....[7]....
        /*00f8*/ 	.word	0x000002c0
        /*00fc*/ 	.word	0x000000ff
        /*0100*/ 	.word	0x00000140
        /*0104*/ 	.short	0x0100
        /*0106*/ 	.byte	0x08
	.zero		1


	//   ....[8]....
        /*0108*/ 	.word	0x000002d0
        /*010c*/ 	.word	0x000000ff
        /*0110*/ 	.word	0x00000020
        /*0114*/ 	.short	0x0100
        /*0116*/ 	.byte	0x08
	.zero		1


	//   ....[9]....
        /*0118*/ 	.word	0x000002e0
        /*011c*/ 	.word	0x000000ff
        /*0120*/ 	.word	0x00000148
        /*0124*/ 	.short	0x0100
        /*0126*/ 	.byte	0x08
	.zero		1


	//   ....[10]....
        /*0128*/ 	.word	0x000002f0
        /*012c*/ 	.word	0x000000ff
        /*0130*/ 	.word	0x00000028
        /*0134*/ 	.short	0x0100
        /*0136*/ 	.byte	0x08
	.zero		1


	//   ....[11]....
        /*0138*/ 	.word	0x00000300
        /*013c*/ 	.word	0x000000ff
        /*0140*/ 	.word	0x00000150
        /*0144*/ 	.short	0x0100
        /*0146*/ 	.byte	0x08
	.zero		1


	//   ....[12]....
        /*0148*/ 	.word	0x00000310
        /*014c*/ 	.word	0x000000ff
        /*0150*/ 	.word	0x00000030
        /*0154*/ 	.short	0x0100
        /*0156*/ 	.byte	0x08
	.zero		1


	//   ....[13]....
        /*0158*/ 	.word	0x00000320
        /*015c*/ 	.word	0x000000ff
        /*0160*/ 	.word	0x00000158
        /*0164*/ 	.short	0x0100
        /*0166*/ 	.byte	0x08
	.zero		1


	//   ....[14]....
        /*0168*/ 	.word	0x00000330
        /*016c*/ 	.word	0x000000ff
        /*0170*/ 	.word	0x00000038
        /*0174*/ 	.short	0x0100
        /*0176*/ 	.byte	0x08
	.zero		1


	//   ....[15]....
        /*0178*/ 	.word	0x00000340
        /*017c*/ 	.word	0x000000ff
        /*0180*/ 	.word	0x00000160
        /*0184*/ 	.short	0x0100
        /*0186*/ 	.byte	0x08
	.zero		1


	//   ....[16]....
        /*0188*/ 	.word	0x00000350
        /*018c*/ 	.word	0x000000ff
        /*0190*/ 	.word	0x00000040
        /*0194*/ 	.short	0x0100
        /*0196*/ 	.byte	0x08
	.zero		1


	//   ....[17]....
        /*0198*/ 	.word	0x00000360
        /*019c*/ 	.word	0x000000ff
        /*01a0*/ 	.word	0x00000168
        /*01a4*/ 	.short	0x0100
        /*01a6*/ 	.byte	0x08
	.zero		1


	//   ....[18]....
        /*01a8*/ 	.word	0x00000370
        /*01ac*/ 	.word	0x000000ff
        /*01b0*/ 	.word	0x00000048
        /*01b4*/ 	.short	0x0100
        /*01b6*/ 	.byte	0x08
	.zero		1


	//   ....[19]....
        /*01b8*/ 	.word	0x00000380
        /*01bc*/ 	.word	0x000000ff
        /*01c0*/ 	.word	0x00000170
        /*01c4*/ 	.short	0x0100
        /*01c6*/ 	.byte	0x08
	.zero		1


	//   ....[20]....
        /*01c8*/ 	.word	0x00000390
        /*01cc*/ 	.word	0x000000ff
        /*01d0*/ 	.word	0x00000050
        /*01d4*/ 	.short	0x0100
        /*01d6*/ 	.byte	0x08
	.zero		1


	//   ....[21]....
        /*01d8*/ 	.word	0x000003a0
        /*01dc*/ 	.word	0x000000ff
        /*01e0*/ 	.word	0x00000178
        /*01e4*/ 	.short	0x0100
        /*01e6*/ 	.byte	0x08
	.zero		1


	//   ....[22]....
        /*01e8*/ 	.word	0x000003b0
        /*01ec*/ 	.word	0x000000ff
        /*01f0*/ 	.word	0x00000058
        /*01f4*/ 	.short	0x0100
        /*01f6*/ 	.byte	0x08
	.zero		1


	//   ....[23]....
        /*01f8*/ 	.word	0x000003c0
        /*01fc*/ 	.word	0x000000ff
        /*0200*/ 	.word	0x00000180
        /*0204*/ 	.short	0x0100
        /*0206*/ 	.byte	0x08
	.zero		1


	//   ....[24]....
        /*0208*/ 	.word	0x000003d0
        /*020c*/ 	.word	0x000000ff
        /*0210*/ 	.word	0x00000060
        /*0214*/ 	.short	0x0100
        /*0216*/ 	.byte	0x08
	.zero		1


	//   ....[25]....
        /*0218*/ 	.word	0x000003e0
        /*021c*/ 	.word	0x000000ff
        /*0220*/ 	.word	0x00000188
        /*0224*/ 	.short	0x0100
        /*0226*/ 	.byte	0x08
	.zero		1


	//   ....[26]....
        /*0228*/ 	.word	0x000003f0
        /*022c*/ 	.word	0x000000ff
        /*0230*/ 	.word	0x00000068
        /*0234*/ 	.short	0x0100
        /*0236*/ 	.byte	0x08
	.zero		1


	//   ....[27]....
        /*0238*/ 	.word	0x00000400
        /*023c*/ 	.word	0x000000ff
        /*0240*/ 	.word	0x00000190
        /*0244*/ 	.short	0x0100
        /*0246*/ 	.byte	0x08
	.zero		1


	//   ....[28]....
        /*0248*/ 	.word	0x00000410
        /*024c*/ 	.word	0x000000ff
        /*0250*/ 	.word	0x00000070
        /*0254*/ 	.short	0x0100
        /*0256*/ 	.byte	0x08
	.zero		1


	//   ....[29]....
        /*0258*/ 	.word	0x00000420
        /*025c*/ 	.word	0x000000ff
        /*0260*/ 	.word	0x00000198
        /*0264*/ 	.short	0x0100
        /*0266*/ 	.byte	0x08
	.zero		1


	//   ....[30]....
        /*0268*/ 	.word	0x00000430
        /*026c*/ 	.word	0x000000ff
        /*0270*/ 	.word	0x00000078
        /*0274*/ 	.short	0x0100
        /*0276*/ 	.byte	0x08
	.zero		1


	//   ....[31]....
        /*0278*/ 	.word	0x00000440
        /*027c*/ 	.word	0x000000ff
        /*0280*/ 	.word	0x000001a0
        /*0284*/ 	.short	0x0100
        /*0286*/ 	.byte	0x08
	.zero		1


	//   ....[32]....
        /*0288*/ 	.word	0x00000450
        /*028c*/ 	.word	0x000000ff
        /*0290*/ 	.word	0x00000080
        /*0294*/ 	.short	0x0100
        /*0296*/ 	.byte	0x08
	.zero		1


	//   ....[33]....
        /*0298*/ 	.word	0x00000460
        /*029c*/ 	.word	0x000000ff
        /*02a0*/ 	.word	0x000001a8
        /*02a4*/ 	.short	0x0100
        /*02a6*/ 	.byte	0x08
	.zero		1


	//   ....[34]....
        /*02a8*/ 	.word	0x00000470
        /*02ac*/ 	.word	0x000000ff
        /*02b0*/ 	.word	0x00000088
        /*02b4*/ 	.short	0x0100
        /*02b6*/ 	.byte	0x08
	.zero		1


	//   ....[35]....
        /*02b8*/ 	.word	0x00000480
        /*02bc*/ 	.word	0x000000ff
        /*02c0*/ 	.word	0x000001b0
        /*02c4*/ 	.short	0x0100
        /*02c6*/ 	.byte	0x08
	.zero		1


	//   ....[36]....
        /*02c8*/ 	.word	0x00000490
        /*02cc*/ 	.word	0x000000ff
        /*02d0*/ 	.word	0x00000090
        /*02d4*/ 	.short	0x0100
        /*02d6*/ 	.byte	0x08
	.zero		1


	//   ....[37]....
        /*02d8*/ 	.word	0x000004a0
        /*02dc*/ 	.word	0x000000ff
        /*02e0*/ 	.word	0x000001b8
        /*02e4*/ 	.short	0x0100
        /*02e6*/ 	.byte	0x08
	.zero		1


	//   ....[38]....
        /*02e8*/ 	.word	0x000004b0
        /*02ec*/ 	.word	0x000000ff
        /*02f0*/ 	.word	0x00000098
        /*02f4*/ 	.short	0x0100
        /*02f6*/ 	.byte	0x08
	.zero		1


	//   ....[39]....
        /*02f8*/ 	.word	0x000004c0
        /*02fc*/ 	.word	0x000000ff
        /*0300*/ 	.word	0x000001c0
        /*0304*/ 	.short	0x0100
        /*0306*/ 	.byte	0x08
	.zero		1


	//   ....[40]....
        /*0308*/ 	.word	0x000004d0
        /*030c*/ 	.word	0x000000ff
        /*0310*/ 	.word	0x000000a0
        /*0314*/ 	.short	0x0100
        /*0316*/ 	.byte	0x08
	.zero		1


	//   ....[41]....
        /*0318*/ 	.word	0x000004e0
        /*031c*/ 	.word	0x000000ff
        /*0320*/ 	.word	0x000001c8
        /*0324*/ 	.short	0x0100
        /*0326*/ 	.byte	0x08
	.zero		1


	//   ....[42]....
        /*0328*/ 	.word	0x000004f0
        /*032c*/ 	.word	0x000000ff
        /*0330*/ 	.word	0x000000a8
        /*0334*/ 	.short	0x0100
        /*0336*/ 	.byte	0x08
	.zero		1


	//   ....[43]....
        /*0338*/ 	.word	0x00000500
        /*033c*/ 	.word	0x000000ff
        /*0340*/ 	.word	0x000001d0
        /*0344*/ 	.short	0x0100
        /*0346*/ 	.byte	0x08
	.zero		1


	//   ....[44]....
        /*0348*/ 	.word	0x00000510
        /*034c*/ 	.word	0x000000ff
        /*0350*/ 	.word	0x000000b0
        /*0354*/ 	.short	0x0100
        /*0356*/ 	.byte	0x08
	.zero		1


	//   ....[45]....
        /*0358*/ 	.word	0x00000520
        /*035c*/ 	.word	0x000000ff
        /*0360*/ 	.word	0x000001d8
        /*0364*/ 	.short	0x0100
        /*0366*/ 	.byte	0x08
	.zero		1


	//   ....[46]....
        /*0368*/ 	.word	0x00000530
        /*036c*/ 	.word	0x000000ff
        /*0370*/ 	.word	0x000000b8
        /*0374*/ 	.short	0x0100
        /*0376*/ 	.byte	0x08
	.zero		1


	//   ....[47]....
        /*0378*/ 	.word	0x00000540
        /*037c*/ 	.word	0x000000ff
        /*0380*/ 	.word	0x000001e0
        /*0384*/ 	.short	0x0100
        /*0386*/ 	.byte	0x08
	.zero		1


	//   ....[48]....
        /*0388*/ 	.word	0x00000550
        /*038c*/ 	.word	0x000000ff
        /*0390*/ 	.word	0x000000c0
        /*0394*/ 	.short	0x0100
        /*0396*/ 	.byte	0x08
	.zero		1


	//   ....[49]....
        /*0398*/ 	.word	0x00000560
        /*039c*/ 	.word	0x000000ff
        /*03a0*/ 	.word	0x000001e8
        /*03a4*/ 	.short	0x0100
        /*03a6*/ 	.byte	0x08
	.zero		1


	//   ....[50]....
        /*03a8*/ 	.word	0x00000570
        /*03ac*/ 	.word	0x000000ff
        /*03b0*/ 	.word	0x000000c8
        /*03b4*/ 	.short	0x0100
        /*03b6*/ 	.byte	0x08
	.zero		1


	//   ....[51]....
        /*03b8*/ 	.word	0x00000580
        /*03bc*/ 	.word	0x000000ff
        /*03c0*/ 	.word	0x000001f0
        /*03c4*/ 	.short	0x0100
        /*03c6*/ 	.byte	0x08
	.zero		1


	//   ....[52]....
        /*03c8*/ 	.word	0x00000590
        /*03cc*/ 	.word	0x000000ff
        /*03d0*/ 	.word	0x000000d0
        /*03d4*/ 	.short	0x0100
        /*03d6*/ 	.byte	0x08
	.zero		1


	//   ....[53]....
        /*03d8*/ 	.word	0x000005a0
        /*03dc*/ 	.word	0x000000ff
        /*03e0*/ 	.word	0x000001f8
        /*03e4*/ 	.short	0x0100
        /*03e6*/ 	.byte	0x08
	.zero		1


	//   ....[54]....
        /*03e8*/ 	.word	0x000005b0
        /*03ec*/ 	.word	0x000000ff
        /*03f0*/ 	.word	0x000000d8
        /*03f4*/ 	.short	0x0100
        /*03f6*/ 	.byte	0x08
	.zero		1


	//   ....[55]....
        /*03f8*/ 	.word	0x000005c0
        /*03fc*/ 	.word	0x000000ff
        /*0400*/ 	.word	0x00000200
        /*0404*/ 	.short	0x0100
        /*0406*/ 	.byte	0x08
	.zero		1


	//   ....[56]....
        /*0408*/ 	.word	0x000005d0
        /*040c*/ 	.word	0x000000ff
        /*0410*/ 	.word	0x000000e0
        /*0414*/ 	.short	0x0100
        /*0416*/ 	.byte	0x08
	.zero		1


	//   ....[57]....
        /*0418*/ 	.word	0x000005e0
        /*041c*/ 	.word	0x000000ff
        /*0420*/ 	.word	0x00000208
        /*0424*/ 	.short	0x0100
        /*0426*/ 	.byte	0x08
	.zero		1


	//   ....[58]....
        /*0428*/ 	.word	0x000005f0
        /*042c*/ 	.word	0x000000ff
        /*0430*/ 	.word	0x000000e8
        /*0434*/ 	.short	0x0100
        /*0436*/ 	.byte	0x08
	.zero		1


	//   ....[59]....
        /*0438*/ 	.word	0x00000600
        /*043c*/ 	.word	0x000000ff
        /*0440*/ 	.word	0x00000210
        /*0444*/ 	.short	0x0100
        /*0446*/ 	.byte	0x08
	.zero		1


	//   ....[60]....
        /*0448*/ 	.word	0x00000610
        /*044c*/ 	.word	0x000000ff
        /*0450*/ 	.word	0x000000f0
        /*0454*/ 	.short	0x0100
        /*0456*/ 	.byte	0x08
	.zero		1


	//   ....[61]....
        /*0458*/ 	.word	0x00000620
        /*045c*/ 	.word	0x000000ff
        /*0460*/ 	.word	0x00000218
        /*0464*/ 	.short	0x0100
        /*0466*/ 	.byte	0x08
	.zero		1


	//   ....[62]....
        /*0468*/ 	.word	0x00000630
        /*046c*/ 	.word	0x000000ff
        /*0470*/ 	.word	0x000000f8
        /*0474*/ 	.short	0x0100
        /*0476*/ 	.byte	0x08
	.zero		1


	//   ....[63]....
        /*0478*/ 	.word	0x00000640
        /*047c*/ 	.word	0x000000ff
        /*0480*/ 	.word	0x00000220
        /*0484*/ 	.short	0x0100
        /*0486*/ 	.byte	0x08
	.zero		1


	//   ....[64]....
        /*0488*/ 	.word	0x00000650
        /*048c*/ 	.word	0x000000ff
        /*0490*/ 	.word	0x00000100
        /*0494*/ 	.short	0x0100
        /*0496*/ 	.byte	0x08
	.zero		1


	//   ....[65]....
        /*0498*/ 	.word	0x00000660
        /*049c*/ 	.word	0x000000ff
        /*04a0*/ 	.word	0x00000228
        /*04a4*/ 	.short	0x0100
        /*04a6*/ 	.byte	0x08
	.zero		1


	//   ....[66]....
        /*04a8*/ 	.word	0x00000670
        /*04ac*/ 	.word	0x000000ff
        /*04b0*/ 	.word	0x00000108
        /*04b4*/ 	.short	0x0100
        /*04b6*/ 	.byte	0x08
	.zero		1


	//   ....[67]....
        /*04b8*/ 	.word	0x00000680
        /*04bc*/ 	.word	0x000000ff
        /*04c0*/ 	.word	0x00000230
        /*04c4*/ 	.short	0x0100
        /*04c6*/ 	.byte	0x08
	.zero		1


	//   ....[68]....
        /*04c8*/ 	.word	0x00000690
        /*04cc*/ 	.word	0x000000ff
        /*04d0*/ 	.word	0x00000110
        /*04d4*/ 	.short	0x0100
        /*04d6*/ 	.byte	0x08
	.zero		1


	//   ....[69]....
        /*04d8*/ 	.word	0x000006a0
        /*04dc*/ 	.word	0x000000ff
        /*04e0*/ 	.word	0x00000238
        /*04e4*/ 	.short	0x0100
        /*04e6*/ 	.byte	0x08
	.zero		1


	//   ....[70]....
        /*04e8*/ 	.word	0x000006b0
        /*04ec*/ 	.word	0x000000ff
        /*04f0*/ 	.word	0x00000118
        /*04f4*/ 	.short	0x0100
        /*04f6*/ 	.byte	0x08
	.zero		1


	//   ....[71]....
        /*04f8*/ 	.word	0x000006c0
        /*04fc*/ 	.word	0x000000ff
        /*0500*/ 	.word	0x00000240
        /*0504*/ 	.short	0x0100
        /*0506*/ 	.byte	0x08
	.zero		1


	//   ....[72]....
        /*0508*/ 	.word	0x000006d0
        /*050c*/ 	.word	0x000000ff
        /*0510*/ 	.word	0x00000120
        /*0514*/ 	.short	0x0100
        /*0516*/ 	.byte	0x08
	.zero		1


	//   ....[73]....
        /*0518*/ 	.word	0x000006e0
        /*051c*/ 	.word	0x000000ff
        /*0520*/ 	.word	0x00000248
        /*0524*/ 	.short	0x0100
        /*0526*/ 	.byte	0x08
	.zero		1


	//   ....[74]....
        /*0528*/ 	.word	0x00000b10
        /*052c*/ 	.word	0x000000ff
        /*0530*/ 	.word	0x00000260
        /*0534*/ 	.short	0x0100
        /*0536*/ 	.byte	0x06
	.zero		1


	//   ....[75]....
        /*0538*/ 	.word	0x00000b90
        /*053c*/ 	.word	0x000000ff
        /*0540*/ 	.word	0x00000268
        /*0544*/ 	.short	0x0100
        /*0546*/ 	.byte	0x06
	.zero		1


	//   ....[76]....
        /*0548*/ 	.word	0x00001ae0
        /*054c*/ 	.word	0x00000003
        /*0550*/ 	.word	0x00000000
        /*0554*/ 	.short	0x010a
        /*0556*/ 	.byte	0x3f
	.zero		1


	//   ....[77]....
        /*0558*/ 	.word	0x00001b40
        /*055c*/ 	.word	0x00000003
        /*0560*/ 	.word	0x00000000
        /*0564*/ 	.short	0x010a
        /*0566*/ 	.byte	0x3f
	.zero		1


	//   ....[78]....
        /*0568*/ 	.word	0x00001d50
        /*056c*/ 	.word	0x00000005
        /*0570*/ 	.word	0x00000000
        /*0574*/ 	.short	0x010a
        /*0576*/ 	.byte	0x3f
	.zero		1


	//   ....[79]....
        /*0578*/ 	.word	0x00001d90
        /*057c*/ 	.word	0x00000005
        /*0580*/ 	.word	0x00000000
        /*0584*/ 	.short	0x010a
        /*0586*/ 	.byte	0x3f
	.zero		1


	//   ....[80]....
        /*0588*/ 	.word	0x00001e80
        /*058c*/ 	.word	0x00000004
        /*0590*/ 	.word	0x00000000
        /*0594*/ 	.short	0x0101
        /*0596*/ 	.byte	0x3f
	.zero		1


	//   ....[81]....
        /*0598*/ 	.word	0x000020a0
        /*059c*/ 	.word	0x00000000
        /*05a0*/ 	.word	0x00000000
        /*05a4*/ 	.short	0x0101
        /*05a6*/ 	.byte	0x3f
	.zero		1


	//   ....[82]....
        /*05a8*/ 	.word	0x00004dc0
        /*05ac*/ 	.word	0x00000014
        /*05b0*/ 	.word	0x00000128
        /*05b4*/ 	.short	0x010a
        /*05b6*/ 	.byte	0x3f
	.zero		1


	//   ....[83]....
        /*05b8*/ 	.word	0x000051b0
        /*05bc*/ 	.word	0x00000006
        /*05c0*/ 	.word	0x00000268
        /*05c4*/ 	.short	0x0101
        /*05c6*/ 	.byte	0x3f
	.zero		1


	//   ....[84]....
        /*05c8*/ 	.word	0x000058b0
        /*05cc*/ 	.word	0x00000007
        /*05d0*/ 	.word	0x00000000
        /*05d4*/ 	.short	0x010a
        /*05d6*/ 	.byte	0x3f
	.zero		1


	//   ....[85]....
        /*05d8*/ 	.word	0x00005930
        /*05dc*/ 	.word	0x00000006
        /*05e0*/ 	.word	0x00000000
        /*05e4*/ 	.short	0x010a
        /*05e6*/ 	.byte	0x3f
	.zero		1


	//   ....[86]....
        /*05e8*/ 	.word	0x000059c0
        /*05ec*/ 	.word	0x00000007
        /*05f0*/ 	.word	0x00000000
        /*05f4*/ 	.short	0x010a
        /*05f6*/ 	.byte	0x3f
	.zero		1


	//   ....[87]....
        /*05f8*/ 	.word	0x00005a50
        /*05fc*/ 	.word	0x00000006
        /*0600*/ 	.word	0x00000000
        /*0604*/ 	.short	0x010a
        /*0606*/ 	.byte	0x3f
	.zero		1


	//   ....[88]....
        /*0608*/ 	.word	0x00005ae0
        /*060c*/ 	.word	0x00000007
        /*0610*/ 	.word	0x00000000
        /*0614*/ 	.short	0x010a
        /*0616*/ 	.byte	0x3f
	.zero		1


	//   ....[89]....
        /*0618*/ 	.word	0x00005b70
        /*061c*/ 	.word	0x00000006
        /*0620*/ 	.word	0x00000000
        /*0624*/ 	.short	0x010a
        /*0626*/ 	.byte	0x3f
	.zero		1


	//   ....[90]....
        /*0628*/ 	.word	0x00005c00
        /*062c*/ 	.word	0x00000007
        /*0630*/ 	.word	0x00000000
        /*0634*/ 	.short	0x010a
        /*0636*/ 	.byte	0x3f
	.zero		1


	//   ....[91]....
        /*0638*/ 	.word	0x00005c90
        /*063c*/ 	.word	0x00000006
        /*0640*/ 	.word	0x00000000
        /*0644*/ 	.short	0x010a
        /*0646*/ 	.byte	0x3f
	.zero		1


	//   ....[92]....
        /*0648*/ 	.word	0x00005d20
        /*064c*/ 	.word	0x00000007
        /*0650*/ 	.word	0x00000000
        /*0654*/ 	.short	0x010a
        /*0656*/ 	.byte	0x3f
	.zero		1


	//   ....[93]....
        /*0658*/ 	.word	0x00005db0
        /*065c*/ 	.word	0x00000006
        /*0660*/ 	.word	0x00000000
        /*0664*/ 	.short	0x010a
        /*0666*/ 	.byte	0x3f
	.zero		1


	//   ....[94]....
        /*0668*/ 	.word	0x00005e40
        /*066c*/ 	.word	0x00000007
        /*0670*/ 	.word	0x00000000
        /*0674*/ 	.short	0x010a
        /*0676*/ 	.byte	0x3f
	.zero		1


	//   ....[95]....
        /*0678*/ 	.word	0x00005ed0
        /*067c*/ 	.word	0x00000006
        /*0680*/ 	.word	0x00000000
        /*0684*/ 	.short	0x010a
        /*0686*/ 	.byte	0x3f
	.zero		1


	//   ....[96]....
        /*0688*/ 	.word	0x00005f60
        /*068c*/ 	.word	0x00000007
        /*0690*/ 	.word	0x00000000
        /*0694*/ 	.short	0x010a
        /*0696*/ 	.byte	0x3f
	.zero		1


	//   ....[97]....
        /*0698*/ 	.word	0x00005ff0
        /*069c*/ 	.word	0x00000006
        /*06a0*/ 	.word	0x00000000
        /*06a4*/ 	.short	0x010a
        /*06a6*/ 	.byte	0x3f
	.zero		1


	//   ....[98]....
        /*06a8*/ 	.word	0x00006080
        /*06ac*/ 	.word	0x00000007
        /*06b0*/ 	.word	0x00000000
        /*06b4*/ 	.short	0x010a
        /*06b6*/ 	.byte	0x3f
	.zero		1


	//   ....[99]....
        /*06b8*/ 	.word	0x00006110
        /*06bc*/ 	.word	0x00000006
        /*06c0*/ 	.word	0x00000000
        /*06c4*/ 	.short	0x010a
        /*06c6*/ 	.byte	0x3f
	.zero		1


	//   ....[100]....
        /*06c8*/ 	.word	0x000061a0
        /*06cc*/ 	.word	0x00000007
        /*06d0*/ 	.word	0x00000000
        /*06d4*/ 	.short	0x010a
        /*06d6*/ 	.byte	0x3f
	.zero		1


	//   ....[101]....
        /*06d8*/ 	.word	0x00006230
        /*06dc*/ 	.word	0x00000006
        /*06e0*/ 	.word	0x00000000
        /*06e4*/ 	.short	0x010a
        /*06e6*/ 	.byte	0x3f
	.zero		1


	//   ....[102]....
        /*06e8*/ 	.word	0x000062c0
        /*06ec*/ 	.word	0x00000007
        /*06f0*/ 	.word	0x00000000
        /*06f4*/ 	.short	0x010a
        /*06f6*/ 	.byte	0x3f
	.zero		1


	//   ....[103]....
        /*06f8*/ 	.word	0x00006350
        /*06fc*/ 	.word	0x00000006
        /*0700*/ 	.word	0x00000000
        /*0704*/ 	.short	0x010a
        /*0706*/ 	.byte	0x3f
	.zero		1


	//   ....[104]....
        /*0708*/ 	.word	0x000063e0
        /*070c*/ 	.word	0x00000007
        /*0710*/ 	.word	0x00000000
        /*0714*/ 	.short	0x010a
        /*0716*/ 	.byte	0x3f
	.zero		1


	//   ....[105]....
        /*0718*/ 	.word	0x00006470
        /*071c*/ 	.word	0x00000006
        /*0720*/ 	.word	0x00000000
        /*0724*/ 	.short	0x010a
        /*0726*/ 	.byte	0x3f
	.zero		1


	//   ....[106]....
        /*0728*/ 	.word	0x00006500
        /*072c*/ 	.word	0x00000007
        /*0730*/ 	.word	0x00000000
        /*0734*/ 	.short	0x010a
        /*0736*/ 	.byte	0x3f
	.zero		1


	//   ....[107]....
        /*0738*/ 	.word	0x00006590
        /*073c*/ 	.word	0x00000006
        /*0740*/ 	.word	0x00000000
        /*0744*/ 	.short	0x010a
        /*0746*/ 	.byte	0x3f
	.zero		1


	//   ....[108]....
        /*0748*/ 	.word	0x00006620
        /*074c*/ 	.word	0x00000007
        /*0750*/ 	.word	0x00000000
        /*0754*/ 	.short	0x010a
        /*0756*/ 	.byte	0x3f
	.zero		1


	//   ....[109]....
        /*0758*/ 	.word	0x000066b0
        /*075c*/ 	.word	0x00000006
        /*0760*/ 	.word	0x00000000
        /*0764*/ 	.short	0x010a
        /*0766*/ 	.byte	0x3f
	.zero		1


	//   ....[110]....
        /*0768*/ 	.word	0x00006740
        /*076c*/ 	.word	0x00000007
        /*0770*/ 	.word	0x00000000
        /*0774*/ 	.short	0x010a
        /*0776*/ 	.byte	0x3f
	.zero		1


	//   ....[111]....
        /*0778*/ 	.word	0x000067d0
        /*077c*/ 	.word	0x00000006
        /*0780*/ 	.word	0x00000000
        /*0784*/ 	.short	0x010a
        /*0786*/ 	.byte	0x3f
	.zero		1


	//   ....[112]....
        /*0788*/ 	.word	0x00006860
        /*078c*/ 	.word	0x00000007
        /*0790*/ 	.word	0x00000000
        /*0794*/ 	.short	0x010a
        /*0796*/ 	.byte	0x3f
	.zero		1


	//   ....[113]....
        /*0798*/ 	.word	0x000068f0
        /*079c*/ 	.word	0x00000006
        /*07a0*/ 	.word	0x00000000
        /*07a4*/ 	.short	0x010a
        /*07a6*/ 	.byte	0x3f
	.zero		1


	//   ....[114]....
        /*07a8*/ 	.word	0x00006980
        /*07ac*/ 	.word	0x00000007
        /*07b0*/ 	.word	0x00000000
        /*07b4*/ 	.short	0x010a
        /*07b6*/ 	.byte	0x3f
	.zero		1


	//   ....[115]....
        /*07b8*/ 	.word	0x00006a10
        /*07bc*/ 	.word	0x00000006
        /*07c0*/ 	.word	0x00000000
        /*07c4*/ 	.short	0x010a
        /*07c6*/ 	.byte	0x3f
	.zero		1


	//   ....[116]....
        /*07c8*/ 	.word	0x00006aa0
        /*07cc*/ 	.word	0x00000007
        /*07d0*/ 	.word	0x00000000
        /*07d4*/ 	.short	0x010a
        /*07d6*/ 	.byte	0x3f
	.zero		1


	//   ....[117]....
        /*07d8*/ 	.word	0x00006b30
        /*07dc*/ 	.word	0x00000006
        /*07e0*/ 	.word	0x00000000
        /*07e4*/ 	.short	0x010a
        /*07e6*/ 	.byte	0x3f
	.zero		1


	//   ....[118]....
        /*07e8*/ 	.word	0x00006bc0
        /*07ec*/ 	.word	0x00000007
        /*07f0*/ 	.word	0x00000000
        /*07f4*/ 	.short	0x010a
        /*07f6*/ 	.byte	0x3f
	.zero		1


	//   ....[119]....
        /*07f8*/ 	.word	0x00006c50
        /*07fc*/ 	.word	0x00000006
        /*0800*/ 	.word	0x00000000
        /*0804*/ 	.short	0x010a
        /*0806*/ 	.byte	0x3f
	.zero		1


	//   ....[120]....
        /*0808*/ 	.word	0x00006ce0
        /*080c*/ 	.word	0x00000005
        /*0810*/ 	.word	0x00000000
        /*0814*/ 	.short	0x010a
        /*0816*/ 	.byte	0x3f
	.zero		1


	//   ....[121]....
        /*0818*/ 	.word	0x00006d40
        /*081c*/ 	.word	0x00000003
        /*0820*/ 	.word	0x00000000
        /*0824*/ 	.short	0x010a
        /*0826*/ 	.byte	0x3f
	.zero		1


	//   ....[122]....
        /*0828*/ 	.word	0x00006d90
        /*082c*/ 	.word	0x00000005
        /*0830*/ 	.word	0x00000000
        /*0834*/ 	.short	0x010a
        /*0836*/ 	.byte	0x3f
	.zero		1


	//   ....[123]....
        /*0838*/ 	.word	0x00006e60
        /*083c*/ 	.word	0x00000014
        /*0840*/ 	.word	0x00000128
        /*0844*/ 	.short	0x010a
        /*0846*/ 	.byte	0x3f
	.zero		1


	//   ....[124]....
        /*0848*/ 	.word	0x00006f30
        /*084c*/ 	.word	0x00000007
        /*0850*/ 	.word	0x00000000
        /*0854*/ 	.short	0x010a
        /*0856*/ 	.byte	0x3f
	.zero		1


	//   ....[125]....
        /*0858*/ 	.word	0x00006f80
        /*085c*/ 	.word	0x00000006
        /*0860*/ 	.word	0x00000000
        /*0864*/ 	.short	0x010a
        /*0866*/ 	.byte	0x3f
	.zero		1


	//   ....[126]....
        /*0868*/ 	.word	0x00006fd0
        /*086c*/ 	.word	0x00000007
        /*0870*/ 	.word	0x00000000
        /*0874*/ 	.short	0x010a
        /*0876*/ 	.byte	0x3f
	.zero		1


	//   ....[127]....
        /*0878*/ 	.word	0x00007020
        /*087c*/ 	.word	0x00000006
        /*0880*/ 	.word	0x00000000
        /*0884*/ 	.short	0x010a
        /*0886*/ 	.byte	0x3f
	.zero		1


	//   ....[128]....
        /*0888*/ 	.word	0x00007070
        /*088c*/ 	.word	0x00000007
        /*0890*/ 	.word	0x00000000
        /*0894*/ 	.short	0x010a
        /*0896*/ 	.byte	0x3f
	.zero		1


	//   ....[129]....
        /*0898*/ 	.word	0x000070c0
        /*089c*/ 	.word	0x00000006
        /*08a0*/ 	.word	0x00000000
        /*08a4*/ 	.short	0x010a
        /*08a6*/ 	.byte	0x3f
	.zero		1


	//   ....[130]....
        /*08a8*/ 	.word	0x00007110
        /*08ac*/ 	.word	0x00000007
        /*08b0*/ 	.word	0x00000000
        /*08b4*/ 	.short	0x010a
        /*08b6*/ 	.byte	0x3f
	.zero		1


	//   ....[131]....
        /*08b8*/ 	.word	0x00007160
        /*08bc*/ 	.word	0x00000006
        /*08c0*/ 	.word	0x00000000
        /*08c4*/ 	.short	0x010a
        /*08c6*/ 	.byte	0x3f
	.zero		1


	//   ....[132]....
        /*08c8*/ 	.word	0x000071b0
        /*08cc*/ 	.word	0x00000007
        /*08d0*/ 	.word	0x00000000
        /*08d4*/ 	.short	0x010a
        /*08d6*/ 	.byte	0x3f
	.zero		1


	//   ....[133]....
        /*08d8*/ 	.word	0x00007200
        /*08dc*/ 	.word	0x00000006
        /*08e0*/ 	.word	0x00000000
        /*08e4*/ 	.short	0x010a
        /*08e6*/ 	.byte	0x3f
	.zero		1


	//   ....[134]....
        /*08e8*/ 	.word	0x00007250
        /*08ec*/ 	.word	0x00000007
        /*08f0*/ 	.word	0x00000000
        /*08f4*/ 	.short	0x010a
        /*08f6*/ 	.byte	0x3f
	.zero		1


	//   ....[135]....
        /*08f8*/ 	.word	0x000072a0
        /*08fc*/ 	.word	0x00000006
        /*0900*/ 	.word	0x00000000
        /*0904*/ 	.short	0x010a
        /*0906*/ 	.byte	0x3f
	.zero		1


	//   ....[136]....
        /*0908*/ 	.word	0x000072f0
        /*090c*/ 	.word	0x00000007
        /*0910*/ 	.word	0x00000000
        /*0914*/ 	.short	0x010a
        /*0916*/ 	.byte	0x3f
	.zero		1


	//   ....[137]....
        /*0918*/ 	.word	0x00007340
        /*091c*/ 	.word	0x00000006
        /*0920*/ 	.word	0x00000000
        /*0924*/ 	.short	0x010a
        /*0926*/ 	.byte	0x3f
	.zero		1


	//   ....[138]....
        /*0928*/ 	.word	0x00007390
        /*092c*/ 	.word	0x00000007
        /*0930*/ 	.word	0x00000000
        /*0934*/ 	.short	0x010a
        /*0936*/ 	.byte	0x3f
	.zero		1


	//   ....[139]....
        /*0938*/ 	.word	0x000073e0
        /*093c*/ 	.word	0x00000006
        /*0940*/ 	.word	0x00000000
        /*0944*/ 	.short	0x010a
        /*0946*/ 	.byte	0x3f
	.zero		1


	//   ....[140]....
        /*0948*/ 	.word	0x00007430
        /*094c*/ 	.word	0x00000007
        /*0950*/ 	.word	0x00000000
        /*0954*/ 	.short	0x010a
        /*0956*/ 	.byte	0x3f
	.zero		1


	//   ....[141]....
        /*0958*/ 	.word	0x00007480
        /*095c*/ 	.word	0x00000006
        /*0960*/ 	.word	0x00000000
        /*0964*/ 	.short	0x010a
        /*0966*/ 	.byte	0x3f
	.zero		1


	//   ....[142]....
        /*0968*/ 	.word	0x000074d0
        /*096c*/ 	.word	0x00000007
        /*0970*/ 	.word	0x00000000
        /*0974*/ 	.short	0x010a
        /*0976*/ 	.byte	0x3f
	.zero		1


	//   ....[143]....
        /*0978*/ 	.word	0x00007520
        /*097c*/ 	.word	0x00000006
        /*0980*/ 	.word	0x00000000
        /*0984*/ 	.short	0x010a
        /*0986*/ 	.byte	0x3f
	.zero		1


	//   ....[144]....
        /*0988*/ 	.word	0x00007570
        /*098c*/ 	.word	0x00000007
        /*0990*/ 	.word	0x00000000
        /*0994*/ 	.short	0x010a
        /*0996*/ 	.byte	0x3f
	.zero		1


	//   ....[145]....
        /*0998*/ 	.word	0x000075c0
        /*099c*/ 	.word	0x00000006
        /*09a0*/ 	.word	0x00000000
        /*09a4*/ 	.short	0x010a
        /*09a6*/ 	.byte	0x3f
	.zero		1


	//   ....[146]....
        /*09a8*/ 	.word	0x00007610
        /*09ac*/ 	.word	0x00000007
        /*09b0*/ 	.word	0x00000000
        /*09b4*/ 	.short	0x010a
        /*09b6*/ 	.byte	0x3f
	.zero		1


	//   ....[147]....
        /*09b8*/ 	.word	0x00007660
        /*09bc*/ 	.word	0x00000006
        /*09c0*/ 	.word	0x00000000
        /*09c4*/ 	.short	0x010a
        /*09c6*/ 	.byte	0x3f
	.zero		1


	//   ....[148]....
        /*09c8*/ 	.word	0x000076b0
        /*09cc*/ 	.word	0x00000007
        /*09d0*/ 	.word	0x00000000
        /*09d4*/ 	.short	0x010a
        /*09d6*/ 	.byte	0x3f
	.zero		1


	//   ....[149]....
        /*09d8*/ 	.word	0x00007700
        /*09dc*/ 	.word	0x00000006
        /*09e0*/ 	.word	0x00000000
        /*09e4*/ 	.short	0x010a
        /*09e6*/ 	.byte	0x3f
	.zero		1


	//   ....[150]....
        /*09e8*/ 	.word	0x00007750
        /*09ec*/ 	.word	0x00000007
        /*09f0*/ 	.word	0x00000000
        /*09f4*/ 	.short	0x010a
        /*09f6*/ 	.byte	0x3f
	.zero		1


	//   ....[151]....
        /*09f8*/ 	.word	0x000077a0
        /*09fc*/ 	.word	0x00000006
        /*0a00*/ 	.word	0x00000000
        /*0a04*/ 	.short	0x010a
        /*0a06*/ 	.byte	0x3f
	.zero		1


	//   ....[152]....
        /*0a08*/ 	.word	0x000077f0
        /*0a0c*/ 	.word	0x00000007
        /*0a10*/ 	.word	0x00000000
        /*0a14*/ 	.short	0x010a
        /*0a16*/ 	.byte	0x3f
	.zero		1


	//   ....[153]....
        /*0a18*/ 	.word	0x00007840
        /*0a1c*/ 	.word	0x00000006
        /*0a20*/ 	.word	0x00000000
        /*0a24*/ 	.short	0x010a
        /*0a26*/ 	.byte	0x3f
	.zero		1


	//   ....[154]....
        /*0a28*/ 	.word	0x00007890
        /*0a2c*/ 	.word	0x00000007
        /*0a30*/ 	.word	0x00000000
        /*0a34*/ 	.short	0x010a
        /*0a36*/ 	.byte	0x3f
	.zero		1


	//   ....[155]....
        /*0a38*/ 	.word	0x000078e0
        /*0a3c*/ 	.word	0x00000006
        /*0a40*/ 	.word	0x00000000
        /*0a44*/ 	.short	0x010a
        /*0a46*/ 	.byte	0x3f
	.zero		1


	//   ....[156]....
        /*0a48*/ 	.word	0x00007930
        /*0a4c*/ 	.word	0x00000007
        /*0a50*/ 	.word	0x00000000
        /*0a54*/ 	.short	0x010a
        /*0a56*/ 	.byte	0x3f
	.zero		1


	//   ....[157]....
        /*0a58*/ 	.word	0x00007980
        /*0a5c*/ 	.word	0x00000006
        /*0a60*/ 	.word	0x00000000
        /*0a64*/ 	.short	0x010a
        /*0a66*/ 	.byte	0x3f
	.zero		1


	//   ....[158]....
        /*0a68*/ 	.word	0x000079d0
        /*0a6c*/ 	.word	0x00000007
        /*0a70*/ 	.word	0x00000000
        /*0a74*/ 	.short	0x010a
        /*0a76*/ 	.byte	0x3f
	.zero		1


	//   ....[159]....
        /*0a78*/ 	.word	0x00007a20
        /*0a7c*/ 	.word	0x00000006
        /*0a80*/ 	.word	0x00000000
        /*0a84*/ 	.short	0x010a
        /*0a86*/ 	.byte	0x3f
	.zero		1


	//----- nvinfo : EIATTR_NUM_MBARRIERS
	.align		4
.L_35:
        /*0a88*/ 	.byte	0x03, 0x38
        /*0a8a*/ 	.short	0x004c


	//----- nvinfo : EIATTR_EXIT_INSTR_OFFSETS
	.align		4
        /*0a8c*/ 	.byte	0x04, 0x1c
        /*0a8e*/ 	.short	(.L_37 - .L_36)


	//   ....[0]....
.L_36:
        /*0a90*/ 	.word	0x00000db0


	//   ....[1]....
        /*0a94*/ 	.word	0x000015c0


	//   ....[2]....
        /*0a98*/ 	.word	0x00004540


	//   ....[3]....
        /*0a9c*/ 	.word	0x00004aa0


	//   ....[4]....
        /*0aa0*/ 	.word	0x00006d30


	//----- nvinfo : EIATTR_MAX_THREADS
	.align		4
.L_37:
        /*0aa4*/ 	.byte	0x04, 0x05
        /*0aa6*/ 	.short	(.L_39 - .L_38)
.L_38:
        /*0aa8*/ 	.word	0x00000180
        /*0aac*/ 	.word	0x00000001
        /*0ab0*/ 	.word	0x00000001


	//----- nvinfo : EIATTR_CRS_STACK_SIZE
	.align		4
.L_39:
        /*0ab4*/ 	.byte	0x04, 0x1e
        /*0ab6*/ 	.short	(.L_41 - .L_40)
.L_40:
        /*0ab8*/ 	.word	0x00000000


	//----- nvinfo : EIATTR_CBANK_PARAM_SIZE
	.align		4
.L_41:
        /*0abc*/ 	.byte	0x03, 0x19
        /*0abe*/ 	.short	0x0470


	//----- nvinfo : EIATTR_PARAM_CBANK
	.align		4
        /*0ac0*/ 	.byte	0x04, 0x0a
        /*0ac2*/ 	.short	(.L_43 - .L_42)
	.align		4
.L_42:
        /*0ac4*/ 	.word	index@(.nv.constant0._ZN7cutlass13device_kernelINS_4gemm6kernel13GemmUniversalIN4cute5tupleIJiiiiEEENS1_10collective13CollectiveMmaINS1_34MainloopSm90TmaGmmaWarpSpecializedILi37ENS5_IJNS4_1CILi1EEENSA_ILi8EEESB_EEENS1_35KernelTmaWarpSpecializedCooperativeEEENS5_IJNSA_ILi128EEENSA_ILi64EEENSA_ILi32EEEEEEaNS5_IJlSB_lEEEaSK_NS4_8TiledMMAINS4_8MMA_AtomIJNS4_4SM904GMMA26MMA_64x64x32_S32S8S8_SS_TNEEEENS4_6LayoutINS5_IJNSA_ILi2EEESB_SB_EEENS5_IJSB_NSA_ILi0EEESU_EEEEENS5_IJNS4_10UnderscoreESX_SX_EEEEENS4_23SM90_TMA_LOAD_MULTICASTENS4_14ComposedLayoutINS4_7SwizzleILi1ELi4ELi3EEENS4_18smem_ptr_flag_bitsILi8EEENSR_INS5_IJSC_SI_EEENS5_IJSI_SB_EEEEEEEvNS4_8identityENS4_13SM90_TMA_LOADES19_vS1A_EENS_8epilogue10collective6detail29Sm90TmaWarpSpecializedAdapterINS1E_15DefaultEpilogueIaSK_SK_NS1D_6thread17LinearCombinationIaLi1EiiLNS1I_9ScaleType4KindE0ELNS_15FloatRoundStyleE2EaEENS1_15EpilogueDefaultEEEEEvvEEEEvNT_6ParamsE)
        /*0ac8*/ 	.short	0x0210
        /*0aca*/ 	.short	0x0470


	//----- nvinfo : EIATTR_SW_WAR
	.align		4
.L_43:
        /*0acc*/ 	.byte	0x04, 0x36
        /*0ace*/ 	.short	(.L_45 - .L_44)
.L_44:
        /*0ad0*/ 	.word	0x00000008
.L_45:


//--------------------- .nv.callgraph             --------------------------
	.section	.nv.callgraph,"",@"SHT_CUDA_CALLGRAPH"
	.align	4
	.sectionentsize	8
	.align		4
        /*0000*/ 	.word	0x00000000
	.align		4
        /*0004*/ 	.word	0xffffffff
	.align		4
        /*0008*/ 	.word	index@(_ZN7cutlass13device_kernelINS_4gemm6kernel13GemmUniversalIN4cute5tupleIJiiiiEEENS1_10collective13CollectiveMmaINS1_34MainloopSm90TmaGmmaWarpSpecializedILi37ENS5_IJNS4_1CILi1EEENSA_ILi8EEESB_EEENS1_35KernelTmaWarpSpecializedCooperativeEEENS5_IJNSA_ILi128EEENSA_ILi64EEENSA_ILi32EEEEEEaNS5_IJlSB_lEEEaSK_NS4_8TiledMMAINS4_8MMA_AtomIJNS4_4SM904GMMA26MMA_64x64x32_S32S8S8_SS_TNEEEENS4_6LayoutINS5_IJNSA_ILi2EEESB_SB_EEENS5_IJSB_NSA_ILi0EEESU_EEEEENS5_IJNS4_10UnderscoreESX_SX_EEEEENS4_23SM90_TMA_LOAD_MULTICASTENS4_14ComposedLayoutINS4_7SwizzleILi1ELi4ELi3EEENS4_18smem_ptr_flag_bitsILi8EEENSR_INS5_IJSC_SI_EEENS5_IJSI_SB_EEEEEEEvNS4_8identityENS4_13SM90_TMA_LOADES19_vS1A_EENS_8epilogue10collective6detail29Sm90TmaWarpSpecializedAdapterINS1E_15DefaultEpilogueIaSK_SK_NS1D_6thread17LinearCombinationIaLi1EiiLNS1I_9ScaleType4KindE0ELNS_15FloatRoundStyleE2EaEENS1_15EpilogueDefaultEEEEEvvEEEEvNT_6ParamsE)
	.align		4
        /*000c*/ 	.word	index@(__assertfail)
	.align		4
        /*0010*/ 	.word	0x00000000
	.align		4
        /*0014*/ 	.word	0xfffffffe
	.align		4
        /*0018*/ 	.word	0x00000000
	.align		4
        /*001c*/ 	.word	0xfffffffd
	.align		4
        /*0020*/ 	.word	0x00000000
	.align		4
        /*0024*/ 	.word	0xfffffffc


//--------------------- .nv.constant4             --------------------------
	.section	.nv.constant4,"a",@progbits
	.align	8
	.align		8
.nv.constant4:
        /*0000*/ 	.dword	__assertfail
	.align		8
        /*0008*/ 	.dword	__unnamed_1
	.align		8
        /*0010*/ 	.dword	_ZN40_INTERNAL_d855ef62_4_k_cu_0606628f_182634cuda3std3__45__cpo5beginE
	.align		8
        /*0018*/ 	.dword	_ZN40_INTERNAL_d855ef62_4_k_cu_0606628f_182634cuda3std3__45__cpo3endE
	.align		8
        /*0020*/ 	.dword	_ZN40_INTERNAL_d855ef62_4_k_cu_0606628f_182634cuda3std3__45__cpo6cbeginE
	.align		8
        /*0028*/ 	.dword	_ZN40_INTERNAL_d855ef62_4_k_cu_0606628f_182634cuda3std3__45__cpo4cendE
	.align		8
        /*0030*/ 	.dword	_ZN40_INTERNAL_d855ef62_4_k_cu_0606628f_182634cuda3std3__442_GLOBAL__N__d855ef62_4_k_cu_0606628f_182636ignoreE
	.align		8
        /*0038*/ 	.dword	_ZN40_INTERNAL_d855ef62_4_k_cu_0606628f_182634cuda3std3__419piecewise_constructE
	.align		8
        /*0040*/ 	.dword	_ZN40_INTERNAL_d855ef62_4_k_cu_0606628f_182634cuda3std3__48in_placeE
	.align		8
        /*0048*/ 	.dword	_ZN40_INTERNAL_d855ef62_4_k_cu_0606628f_182634cuda3std6ranges3__45__cpo4swapE
	.align		8
        /*0050*/ 	.dword	_ZN40_INTERNAL_d855ef62_4_k_cu_0606628f_182634cuda3std6ranges3__45__cpo9iter_moveE
	.align		8
        /*0058*/ 	.dword	_ZN40_INTERNAL_d855ef62_4_k_cu_0606628f_182634cute7productE
	.align		8
        /*0060*/ 	.dword	_ZN40_INTERNAL_d855ef62_4_k_cu_0606628f_182634cute1_E
	.align		8
        /*0068*/ 	.dword	$str$22
	.align		8
        /*0070*/ 	.dword	$str$23


//--------------------- .text._ZN7cutlass13device_kernelINS_4gemm6kernel13GemmUniversalIN4cute5tupleIJiiiiEEENS1_10collective13CollectiveMmaINS1_34MainloopSm90TmaGmmaWarpSpecializedILi37ENS5_IJNS4_1CILi1EEENSA_ILi8EEESB_EEENS1_35KernelTmaWarpSpecializedCooperativeEEENS5_IJNSA_ILi128EEENSA_ILi64EEENSA_ILi32EEEEEEaNS5_IJlSB_lEEEaSK_NS4_8TiledMMAINS4_8MMA_AtomIJNS4_4SM904GMMA26MMA_64x64x32_S32S8S8_SS_TNEEEENS4_6LayoutINS5_IJNSA_ILi2EEESB_SB_EEENS5_IJSB_NSA_ILi0EEESU_EEEEENS5_IJNS4_10UnderscoreESX_SX_EEEEENS4_23SM90_TMA_LOAD_MULTICASTENS4_14ComposedLayoutINS4_7SwizzleILi1ELi4ELi3EEENS4_18smem_ptr_flag_bitsILi8EEENSR_INS5_IJSC_SI_EEENS5_IJSI_SB_EEEEEEEvNS4_8identityENS4_13SM90_TMA_LOADES19_vS1A_EENS_8epilogue10collective6detail29Sm90TmaWarpSpecializedAdapterINS1E_15DefaultEpilogueIaSK_SK_NS1D_6thread17LinearCombinationIaLi1EiiLNS1I_9ScaleType4KindE0ELNS_15FloatRoundStyleE2EaEENS1_15EpilogueDefaultEEEEEvvEEEEvNT_6ParamsE --------------------------
	.section	.text._ZN7cutlass13device_kernelINS_4gemm6kernel13GemmUniversalIN4cute5tupleIJiiiiEEENS1_10collective13CollectiveMmaINS1_34MainloopSm90TmaGmmaWarpSpecializedILi37ENS5_IJNS4_1CILi1EEENSA_ILi8EEESB_EEENS1_35KernelTmaWarpSpecializedCooperativeEEENS5_IJNSA_ILi128EEENSA_ILi64EEENSA_ILi32EEEEEEaNS5_IJlSB_lEEEaSK_NS4_8TiledMMAINS4_8MMA_AtomIJNS4_4SM904GMMA26MMA_64x64x32_S32S8S8_SS_TNEEEENS4_6LayoutINS5_IJNSA_ILi2EEESB_SB_EEENS5_IJSB_NSA_ILi0EEESU_EEEEENS5_IJNS4_10UnderscoreESX_SX_EEEEENS4_23SM90_TMA_LOAD_MULTICASTENS4_14ComposedLayoutINS4_7SwizzleILi1ELi4ELi3EEENS4_18smem_ptr_flag_bitsILi8EEENSR_INS5_IJSC_SI_EEENS5_IJSI_SB_EEEEEEEvNS4_8identityENS4_13SM90_TMA_LOADES19_vS1A_EENS_8epilogue10collective6detail29Sm90TmaWarpSpecializedAdapterINS1E_15DefaultEpilogueIaSK_SK_NS1D_6thread17LinearCombinationIaLi1EiiLNS1I_9ScaleType4KindE0ELNS_15FloatRoundStyleE2EaEENS1_15EpilogueDefaultEEEEEvvEEEEvNT_6ParamsE,"ax",@progbits
	.align	128
.text._ZN7cutlass13device_kernelINS_4gemm6kernel13GemmUniversalIN4cute5tupleIJiiiiEEENS1_10collective13CollectiveMmaINS1_34MainloopSm90TmaGmmaWarpSpecializedILi37ENS5_IJNS4_1CILi1EEENSA_ILi8EEESB_EEENS1_35KernelTmaWarpSpecializedCooperativeEEENS5_IJNSA_ILi128EEENSA_ILi64EEENSA_ILi32EEEEEEaNS5_IJlSB_lEEEaSK_NS4_8TiledMMAINS4_8MMA_AtomIJNS4_4SM904GMMA26MMA_64x64x32_S32S8S8_SS_TNEEEENS4_6LayoutINS5_IJNSA_ILi2EEESB_SB_EEENS5_IJSB_NSA_ILi0EEESU_EEEEENS5_IJNS4_10UnderscoreESX_SX_EEEEENS4_23SM90_TMA_LOAD_MULTICASTENS4_14ComposedLayoutINS4_7SwizzleILi1ELi4ELi3EEENS4_18smem_ptr_flag_bitsILi8EEENSR_INS5_IJSC_SI_EEENS5_IJSI_SB_EEEEEEEvNS4_8identityENS4_13SM90_TMA_LOADES19_vS1A_EENS_8epilogue10collective6detail29Sm90TmaWarpSpecializedAdapterINS1E_15DefaultEpilogueIaSK_SK_NS1D_6thread17LinearCombinationIaLi1EiiLNS1I_9ScaleType4KindE0ELNS_15FloatRoundStyleE2EaEENS1_15EpilogueDefaultEEEEEvvEEEEvNT_6ParamsE:
        .type           _ZN7cutlass13device_kernelINS_4gemm6kernel13GemmUniversalIN4cute5tupleIJiiiiEEENS1_10collective13CollectiveMmaINS1_34MainloopSm90TmaGmmaWarpSpecializedILi37ENS5_IJNS4_1CILi1EEENSA_ILi8EEESB_EEENS1_35KernelTmaWarpSpecializedCooperativeEEENS5_IJNSA_ILi128EEENSA_ILi64EEENSA_ILi32EEEEEEaNS5_IJlSB_lEEEaSK_NS4_8TiledMMAINS4_8MMA_AtomIJNS4_4SM904GMMA26MMA_64x64x32_S32S8S8_SS_TNEEEENS4_6LayoutINS5_IJNSA_ILi2EEESB_SB_EEENS5_IJSB_NSA_ILi0EEESU_EEEEENS5_IJNS4_10UnderscoreESX_SX_EEEEENS4_23SM90_TMA_LOAD_MULTICASTENS4_14ComposedLayoutINS4_7SwizzleILi1ELi4ELi3EEENS4_18smem_ptr_flag_bitsILi8EEENSR_INS5_IJSC_SI_EEENS5_IJSI_SB_EEEEEEEvNS4_8identityENS4_13SM90_TMA_LOADES19_vS1A_EENS_8epilogue10collective6detail29Sm90TmaWarpSpecializedAdapterINS1E_15DefaultEpilogueIaSK_SK_NS1D_6thread17LinearCombinationIaLi1EiiLNS1I_9ScaleType4KindE0ELNS_15FloatRoundStyleE2EaEENS1_15EpilogueDefaultEEEEEvvEEEEvNT_6ParamsE,@function
        .size           _ZN7cutlass13device_kernelINS_4gemm6kernel13GemmUniversalIN4cute5tupleIJiiiiEEENS1_10collective13CollectiveMmaINS1_34MainloopSm90TmaGmmaWarpSpecializedILi37ENS5_IJNS4_1CILi1EEENSA_ILi8EEESB_EEENS1_35KernelTmaWarpSpecializedCooperativeEEENS5_IJNSA_ILi128EEENSA_ILi64EEENSA_ILi32EEEEEEaNS5_IJlSB_lEEEaSK_NS4_8TiledMMAINS4_8MMA_AtomIJNS4_4SM904GMMA26MMA_64x64x32_S32S8S8_SS_TNEEEENS4_6LayoutINS5_IJNSA_ILi2EEESB_SB_EEENS5_IJSB_NSA_ILi0EEESU_EEEEENS5_IJNS4_10UnderscoreESX_SX_EEEEENS4_23SM90_TMA_LOAD_MULTICASTENS4_14ComposedLayoutINS4_7SwizzleILi1ELi4ELi3EEENS4_18smem_ptr_flag_bitsILi8EEENSR_INS5_IJSC_SI_EEENS5_IJSI_SB_EEEEEEEvNS4_8identityENS4_13SM90_TMA_LOADES19_vS1A_EENS_8epilogue10collective6detail29Sm90TmaWarpSpecializedAdapterINS1E_15DefaultEpilogueIaSK_SK_NS1D_6thread17LinearCombinationIaLi1EiiLNS1I_9ScaleType4KindE0ELNS_15FloatRoundStyleE2EaEENS1_15EpilogueDefaultEEEEEvvEEEEvNT_6ParamsE,(.L_x_206 - _ZN7cutlass13device_kernelINS_4gemm6kernel13GemmUniversalIN4cute5tupleIJiiiiEEENS1_10collective13CollectiveMmaINS1_34MainloopSm90TmaGmmaWarpSpecializedILi37ENS5_IJNS4_1CILi1EEENSA_ILi8EEESB_EEENS1_35KernelTmaWarpSpecializedCooperativeEEENS5_IJNSA_ILi128EEENSA_ILi64EEENSA_ILi32EEEEEEaNS5_IJlSB_lEEEaSK_NS4_8TiledMMAINS4_8MMA_AtomIJNS4_4SM904GMMA26MMA_64x64x32_S32S8S8_SS_TNEEEENS4_6LayoutINS5_IJNSA_ILi2EEESB_SB_EEENS5_IJSB_NSA_ILi0EEESU_EEEEENS5_IJNS4_10UnderscoreESX_SX_EEEEENS4_23SM90_TMA_LOAD_MULTICASTENS4_14ComposedLayoutINS4_7SwizzleILi1ELi4ELi3EEENS4_18smem_ptr_flag_bitsILi8EEENSR_INS5_IJSC_SI_EEENS5_IJSI_SB_EEEEEEEvNS4_8identityENS4_13SM90_TMA_LOADES19_vS1A_EENS_8epilogue10collective6detail29Sm90TmaWarpSpecializedAdapterINS1E_15DefaultEpilogueIaSK_SK_NS1D_6thread17LinearCombinationIaLi1EiiLNS1I_9ScaleType4KindE0ELNS_15FloatRoundStyleE2EaEENS1_15EpilogueDefaultEEEEEvvEEEEvNT_6ParamsE)
        .other          _ZN7cutlass13device_kernelINS_4gemm6kernel13GemmUniversalIN4cute5tupleIJiiiiEEENS1_10collective13CollectiveMmaINS1_34MainloopSm90TmaGmmaWarpSpecializedILi37ENS5_IJNS4_1CILi1EEENSA_ILi8EEESB_EEENS1_35KernelTmaWarpSpecializedCooperativeEEENS5_IJNSA_ILi128EEENSA_ILi64EEENSA_ILi32EEEEEEaNS5_IJlSB_lEEEaSK_NS4_8TiledMMAINS4_8MMA_AtomIJNS4_4SM904GMMA26MMA_64x64x32_S32S8S8_SS_TNEEEENS4_6LayoutINS5_IJNSA_ILi2EEESB_SB_EEENS5_IJSB_NSA_ILi0EEESU_EEEEENS5_IJNS4_10UnderscoreESX_SX_EEEEENS4_23SM90_TMA_LOAD_MULTICASTENS4_14ComposedLayoutINS4_7SwizzleILi1ELi4ELi3EEENS4_18smem_ptr_flag_bitsILi8EEENSR_INS5_IJSC_SI_EEENS5_IJSI_SB_EEEEEEEvNS4_8identityENS4_13SM90_TMA_LOADES19_vS1A_EENS_8epilogue10collective6detail29Sm90TmaWarpSpecializedAdapterINS1E_15DefaultEpilogueIaSK_SK_NS1D_6thread17LinearCombinationIaLi1EiiLNS1I_9ScaleType4KindE0ELNS_15FloatRoundStyleE2EaEENS1_15EpilogueDefaultEEEEEvvEEEEvNT_6ParamsE,@"STO_CUDA_ENTRY STV_DEFAULT"
_ZN7cutlass13device_kernelINS_4gemm6kernel13GemmUniversalIN4cute5tupleIJiiiiEEENS1_10collective13CollectiveMmaINS1_34MainloopSm90TmaGmmaWarpSpecializedILi37ENS5_IJNS4_1CILi1EEENSA_ILi8EEESB_EEENS1_35KernelTmaWarpSpecializedCooperativeEEENS5_IJNSA_ILi128EEENSA_ILi64EEENSA_ILi32EEEEEEaNS5_IJlSB_lEEEaSK_NS4_8TiledMMAINS4_8MMA_AtomIJNS4_4SM904GMMA26MMA_64x64x32_S32S8S8_SS_TNEEEENS4_6LayoutINS5_IJNSA_ILi2EEESB_SB_EEENS5_IJSB_NSA_ILi0EEESU_EEEEENS5_IJNS4_10UnderscoreESX_SX_EEEEENS4_23SM90_TMA_LOAD_MULTICASTENS4_14ComposedLayoutINS4_7SwizzleILi1ELi4ELi3EEENS4_18smem_ptr_flag_bitsILi8EEENSR_INS5_IJSC_SI_EEENS5_IJSI_SB_EEEEEEEvNS4_8identityENS4_13SM90_TMA_LOADES19_vS1A_EENS_8epilogue10collective6detail29Sm90TmaWarpSpecializedAdapterINS1E_15DefaultEpilogueIaSK_SK_NS1D_6thread17LinearCombinationIaLi1EiiLNS1I_9ScaleType4KindE0ELNS_15FloatRoundStyleE2EaEENS1_15EpilogueDefaultEEEEEvvEEEEvNT_6ParamsE:
[----:B------:R-:W0:Y:S01]  /*0000*/  LDC R1, c[0x0][0x28] ;  /* 0x00000a00ff017b82 */ /* 0x000e220000000800 */
[----:B------:R-:W1:Y:S01]  /*0010*/  S2R R60, SR_TID.X ;  /* 0x00000000003c7919 */ /* 0x000e620000002100 */
[----:B------:R-:W-:Y:S01]  /*0020*/  ELECT P0, URZ, PT ;  /* 0x00000000003f782f */ /* 0x000fe20003800000 */
[----:B------:R-:W-:Y:S01]  /*0030*/  BSSY B0, `(.L_x_0) ;  /* 0x000000f000007945 */ /* 0x000fe20003800000 */
[--C-:B-1----:R-:W-:Y:S02]  /*0040*/  SHF.R.U32.HI R0, RZ, 0x5, R60.reuse ;  /* 0x00000005ff007819 */ /* 0x102fe4000001163c */
[----:B------:R-:W-:-:S03]  /*0050*/  SHF.R.U32.HI R6, RZ, 0x7, R60 ;  /* 0x00000007ff067819 */ /* 0x000fc6000001163c */
[----:B------:R-:W1:Y:S04]  /*0060*/  SHFL.IDX PT, R3, R0, RZ, 0x1f ;  /* 0x00001fff00037589 */ /* 0x000e6800000e0000 */
[----:B------:R2:W3:Y:S01]  /*0070*/  SHFL.IDX PT, R2, R6, RZ, 0x1f ;  /* 0x00001fff06027589 */ /* 0x0004e200000e0000 */
[----:B-1----:R-:W-:-:S13]  /*0080*/  ISETP.NE.OR P0, PT, R3, RZ, !P0 ;  /* 0x000000ff0300720c */ /* 0x002fda0004705670 */
[----:B0-23--:R-:W-:Y:S05]  /*0090*/  @P0 BRA `(.L_x_1) ;  /* 0x0000000000200947 */ /* 0x00dfea0003800000 */
[----:B------:R-:W-:Y:S02]  /*00a0*/  ULDC.64 UR4, c[0x0][0x198] ;  /* 0x0000660000047ab9 */ /* 0x000fe40000000a00 */
[----:B------:R-:W-:Y:S02]  /*00b0*/  UIADD3 UR6, UP0, UR4, 0xf0, URZ ;  /* 0x000000f004067890 */ /* 0x000fe4000ff1e03f */
[----:B------:R-:W-:Y:S02]  /*00c0*/  UIADD3 UR4, UP1, UR4, 0x1f0, URZ ;  /* 0x000001f004047890 */ /* 0x000fe4000ff3e03f */
[----:B------:R-:W-:Y:S02]  /*00d0*/  UIADD3.X UR7, URZ, UR5, URZ, UP0, !UPT ;  /* 0x000000053f077290 */ /* 0x000fe400087fe43f */
[----:B------:R-:W-:-:S07]  /*00e0*/  UIADD3.X UR5, URZ, UR5, URZ, UP1, !UPT ;  /* 0x000000053f057290 */ /* 0x000fce0008ffe43f */
[----:B------:R0:W-:Y:S02]  /*00f0*/  UTMACCTL.PF [UR6] ;  /* 0x00000000060079b9 */ /* 0x0001e40008040000 */
[----:B------:R0:W-:Y:S02]  /*0100*/  UTMACCTL.PF [UR4] ;  /* 0x00000000040079b9 */ /* 0x0001e40008040000 */
[----:B0-----:R-:W-:Y:S01]  /*0110*/  NOP ;  /* 0x0000000000007918 */ /* 0x001fe20000000000 */
.L_x_1:
[----:B------:R-:W-:Y:S05]  /*0120*/  BSYNC B0 ;  /* 0x0000000000007941 */ /* 0x000fea0003800000 */
.L_x_0:
[----:B------:R-:W0:Y:S02]  /*0130*/  SHFL.IDX PT, R5, R0, RZ, 0x1f ;  /* 0x00001fff00057589 */ /* 0x000e2400000e0000 */
[----:B0-----:R-:W-:-:S13]  /*0140*/  ISETP.NE.AND P0, PT, R5, RZ, PT ;  /* 0x000000ff0500720c */ /* 0x001fda0003f05270 */
[----:B------:R-:W-:Y:S05]  /*0150*/  @P0 BRA `(.L_x_2) ;  /* 0x00000004006c0947 */ /* 0x000fea0003800000 */
[----:B------:R-:W-:Y:S01]  /*0160*/  ELECT P0, URZ, PT ;  /* 0x00000000003f782f */ /* 0x000fe20003800000 */
[----:B------:R-:W-:-:S12]  /*0170*/  BSSY B0, `(.L_x_2) ;  /* 0x0000059000007945 */ /* 0x000fd80003800000 */
[----:B------:R-:W-:Y:S05]  /*0180*/  @!P0 BRA `(.L_x_3) ;  /* 0x00000004005c8947 */ /* 0x000fea0003800000 */
[----:B------:R-:W0:Y:S01]  /*0190*/  S2UR UR8, SR_CgaCtaId ;  /* 0x00000000000879c3 */ /* 0x000e220000008800 */
[----:B------:R-:W-:Y:S01]  /*01a0*/  UMOV UR4, 0x400 ;  /* 0x0000040000047882 */ /* 0x000fe20000000000 */
[----:B------:R-:W-:Y:S01]  /*01b0*/  UMOV UR5, 0x1 ;  /* 0x0000000100057882 */ /* 0x000fe20000000000 */
[----:B------:R-:W-:Y:S02]  /*01c0*/  UMOV UR6, 0x10 ;  /* 0x0000001000067882 */ /* 0x000fe40000000000 */
[----:B------:R-:W-:-:S04]  /*01d0*/  UIADD3 UR6, -UR6, 0x100000, URZ ;  /* 0x0010000006067890 */ /* 0x000fc8000fffe13f */
[----:B------:R-:W-:Y:S02]  /*01e0*/  USHF.L.U32 UR7, UR6, 0xb, URZ ;  /* 0x0000000b06077899 */ /* 0x000fe4000800063f */
[----:B------:R-:W-:Y:S02]  /*01f0*/  USHF.L.U32 UR6, UR6, 0x1, URZ ;  /* 0x0000000106067899 */ /* 0x000fe4000800063f */
[----:B0-----:R-:W-:Y:S02]  /*0200*/  ULEA UR8, UR8, UR4, 0x18 ;  /* 0x0000000408087291 */ /* 0x001fe4000f8ec03f */
[----:B------:R-:W-:-:S04]  /*0210*/  UIADD3 UR4, -UR5, 0x100000, URZ ;  /* 0x0010000005047890 */ /* 0x000fc8000fffe13f */
[----:B------:R-:W-:Y:S02]  /*0220*/  USHF.L.U32 UR5, UR4, 0xb, URZ ;  /* 0x0000000b04057899 */ /* 0x000fe4000800063f */
[----:B------:R-:W-:Y:S01]  /*0230*/  USHF.L.U32 UR4, UR4, 0x1, URZ ;  /* 0x0000000104047899 */ /* 0x000fe2000800063f */
[----:B------:R-:W0:Y:S11]  /*0240*/  FENCE.VIEW.ASYNC.S ;  /* 0x00000000000073c6 */ /* 0x000e360000000000 */
[----:B0-----:R0:W1:Y:S01]  /*0250*/  SYNCS.EXCH.64 URZ, [UR8], UR4 ;  /* 0x00000004083f75b2 */ /* 0x0010620008000100 */
[----:B------:R0:W2:Y:S01]  /*0260*/  SYNCS.EXCH.64 URZ, [UR8+0x128], UR6 ;  /* 0x00012806083f75b2 */ /* 0x0000a20008000100 */
[----:B------:R0:W3:Y:S01]  /*0270*/  SYNCS.EXCH.64 URZ, [UR8+0x8], UR4 ;  /* 0x00000804083f75b2 */ /* 0x0000e20008000100 */
[----:B------:R0:W4:Y:S01]  /*0280*/  SYNCS.EXCH.64 URZ, [UR8+0x130], UR6 ;  /* 0x00013006083f75b2 */ /* 0x0001220008000100 */
[----:B------:R0:W0:Y:S01]  /*0290*/  SYNCS.EXCH.64 URZ, [UR8+0x10], UR4 ;  /* 0x00001004083f75b2 */ /* 0x0000220008000100 */
        /* <DEDUP_REMOVED lines=69> */
[----:B-1234-:R-:W-:Y:S01]  /*06f0*/  NOP ;  /* 0x0000000000007918 */ /* 0x01efe20000000000 */
.L_x_3:
[----:B0-----:R-:W-:Y:S05]  /*0700*/  BSYNC B0 ;  /* 0x0000000000007941 */ /* 0x001fea0003800000 */
.L_x_2:
[----:B------:R-:W-:Y:S01]  /*0710*/  SHF.R.S32.HI R7, RZ, 0x1f, R60 ;  /* 0x0000001fff077819 */ /* 0x000fe2000001143c */
[----:B------:R-:W0:Y:S01]  /*0720*/  SHFL.IDX PT, R0, R0, RZ, 0x1f ;  /* 0x00001fff00007589 */ /* 0x000e2200000e0000 */
[----:B------:R-:W1:Y:S01]  /*0730*/  S2UR UR8, SR_CTAID.X ;  /* 0x00000000000879c3 */ /* 0x000e620000002500 */
[----:B------:R-:W-:Y:S02]  /*0740*/  ELECT P0, URZ, PT ;  /* 0x00000000003f782f */ /* 0x000fe40003800000 */
[----:B------:R-:W-:Y:S01]  /*0750*/  LEA.HI R7, R7, R60, RZ, 0x7 ;  /* 0x0000003c07077211 */ /* 0x000fe200078f38ff */
[----:B------:R-:W2:Y:S01]  /*0760*/  S2R R4, SR_CTAID.Y ;  /* 0x0000000000047919 */ /* 0x000ea20000002600 */
[----:B------:R-:W-:Y:S01]  /*0770*/  ULDC UR4, c[0x0][0x154] ;  /* 0x0000550000047ab9 */ /* 0x000fe20000000800 */
[----:B------:R-:W-:Y:S01]  /*0780*/  NOP ;  /* 0x0000000000007918 */ /* 0x000fe20000000000 */
[----:B------:R-:W-:Y:S01]  /*0790*/  LOP3.LUT R7, R7, 0xffffff80, RZ, 0xc0, !PT ;  /* 0xffffff8007077812 */ /* 0x000fe200078ec0ff */
[----:B------:R-:W-:Y:S01]  /*07a0*/  NOP ;  /* 0x0000000000007918 */ /* 0x000fe20000000000 */
[----:B------:R-:W3:Y:S03]  /*07b0*/  LDC R14, c[0x0][0x140] ;  /* 0x00005000ff0e7b82 */ /* 0x000ee60000000800 */
[----:B------:R-:W-:-:S05]  /*07c0*/  IMAD.IADD R7, R60, 0x1, -R7 ;  /* 0x000000013c077824 */ /* 0x000fca00078e0a07 */
[----:B------:R-:W-:Y:S01]  /*07d0*/  SHF.R.S32.HI R8, RZ, 0x1f, R7 ;  /* 0x0000001fff087819 */ /* 0x000fe20000011407 */
[----:B------:R-:W4:Y:S01]  /*07e0*/  LDC R12, c[0x0][0x144] ;  /* 0x00005100ff0c7b82 */ /* 0x000f220000000800 */
[----:B------:R-:W-:Y:S02]  /*07f0*/  LOP3.LUT P2, RZ, R7, 0x7, RZ, 0xc0, !PT ;  /* 0x0000000707ff7812 */ /* 0x000fe4000784c0ff */
[----:B------:R-:W-:Y:S02]  /*0800*/  LEA.HI R8, R8, R7, RZ, 0x3 ;  /* 0x0000000708087211 */ /* 0x000fe400078f18ff */
[----:B0-----:R-:W-:Y:S02]  /*0810*/  ISETP.NE.OR P0, PT, R0, RZ, !P0 ;  /* 0x000000ff0000720c */ /* 0x001fe40004705670 */
[--C-:B------:R-:W-:Y:S02]  /*0820*/  SHF.R.S32.HI R0, RZ, 0x3, R8.reuse ;  /* 0x00000003ff007819 */ /* 0x100fe40000011408 */
[----:B------:R-:W-:-:S02]  /*0830*/  SHF.R.S32.HI R9, RZ, 0x1f, R8 ;  /* 0x0000001fff097819 */ /* 0x000fc40000011408 */
[----:B------:R-:W-:Y:S02]  /*0840*/  SHF.R.S32.HI R8, RZ, 0x1f, R5 ;  /* 0x0000001fff087819 */ /* 0x000fe40000011405 */
[----:B------:R-:W-:Y:S02]  /*0850*/  LEA.HI R9, R9, R0, RZ, 0x2 ;  /* 0x0000000009097211 */ /* 0x000fe400078f10ff */
[----:B------:R-:W-:Y:S02]  /*0860*/  LEA.HI R8, R8, R5, RZ, 0x2 ;  /* 0x0000000508087211 */ /* 0x000fe400078f10ff */
[----:B--2---:R-:W-:Y:S01]  /*0870*/  I2FP.F32.U32 R11, R4 ;  /* 0x00000004000b7245 */ /* 0x004fe20000201000 */
[----:B------:R-:W-:Y:S01]  /*0880*/  VOTEU.ALL UP0, P0 ;  /* 0x00000000003f7886 */ /* 0x000fe20000000000 */
[----:B------:R-:W-:Y:S01]  /*0890*/  LOP3.LUT R10, R8, 0x3ffffffc, RZ, 0xc0, !PT ;  /* 0x3ffffffc080a7812 */ /* 0x000fe200078ec0ff */
[----:B------:R-:W-:Y:S01]  /*08a0*/  VOTEU.ALL UP1, P0 ;  /* 0x00000000003f7886 */ /* 0x000fe20000020000 */
[----:B------:R-:W-:Y:S01]  /*08b0*/  LOP3.LUT R9, R9, 0xfffffffc, RZ, 0xc0, !PT ;  /* 0xfffffffc09097812 */ /* 0x000fe200078ec0ff */
[----:B------:R-:W-:Y:S01]  /*08c0*/  FMUL R13, R11, UR4 ;  /* 0x000000040b0d7c20 */ /* 0x000fe20008400000 */
[----:B------:R-:W0:Y:S01]  /*08d0*/  @!UP0 S2UR UR7, SR_CgaCtaId ;  /* 0x00000000000789c3 */ /* 0x000e220000008800 */
[----:B------:R-:W-:Y:S01]  /*08e0*/  IMAD.IADD R11, R5, 0x1, -R10 ;  /* 0x00000001050b7824 */ /* 0x000fe200078e0a0a */
[----:B-1----:R-:W-:Y:S01]  /*08f0*/  I2FP.F32.U32 R10, UR8 ;  /* 0x00000008000a7c45 */ /* 0x002fe20008201000 */
[----:B------:R-:W-:Y:S01]  /*0900*/  IMAD.IADD R8, R0, 0x1, -R9 ;  /* 0x0000000100087824 */ /* 0x000fe200078e0a09 */
[----:B------:R-:W-:Y:S01]  /*0910*/  ULDC UR4, c[0x0][0x150] ;  /* 0x0000540000047ab9 */ /* 0x000fe20000000800 */
[----:B------:R-:W1:Y:S01]  /*0920*/  F2I.U32.TRUNC.NTZ R13, R13 ;  /* 0x0000000d000d7305 */ /* 0x000e62000020f000 */
[----:B------:R-:W-:Y:S01]  /*0930*/  SHF.R.S32.HI R0, RZ, 0x1f, R3 ;  /* 0x0000001fff007819 */ /* 0x000fe20000011403 */
[----:B------:R-:W-:Y:S01]  /*0940*/  FMUL R10, R10, UR4 ;  /* 0x000000040a0a7c20 */ /* 0x000fe20008400000 */
[----:B------:R-:W2:Y:S01]  /*0950*/  LDC R9, c[0x0][0x148] ;  /* 0x00005200ff097b82 */ /* 0x000ea20000000800 */
[----:B------:R-:W-:Y:S01]  /*0960*/  IMAD R8, R11, 0x4, R8 ;  /* 0x000000040b087824 */ /* 0x000fe200078e0208 */
[----:B------:R-:W-:Y:S01]  /*0970*/  LEA.HI R0, R0, R3, RZ, 0x2 ;  /* 0x0000000300007211 */ /* 0x000fe200078f10ff */
[----:B------:R-:W-:Y:S01]  /*0980*/  UMOV UR4, 0x20 ;  /* 0x0000002000047882 */ /* 0x000fe20000000000 */
[----:B------:R-:W-:Y:S01]  /*0990*/  @!UP0 UMOV UR6, 0x400 ;  /* 0x0000040000068882 */ /* 0x000fe20000000000 */
[----:B------:R-:W5:Y:S01]  /*09a0*/  F2I.U32.TRUNC.NTZ R10, R10 ;  /* 0x0000000a000a7305 */ /* 0x000f62000020f000 */
[----:B------:R-:W-:Y:S01]  /*09b0*/  LOP3.LUT R0, R0, 0xfffffffc, RZ, 0xc0, !PT ;  /* 0xfffffffc00007812 */ /* 0x000fe200078ec0ff */
[----:B------:R-:W-:Y:S01]  /*09c0*/  IMAD.SHL.U32 R19, R8, 0x4, RZ ;  /* 0x0000000408137824 */ /* 0x000fe200078e00ff */
[----:B------:R-:W-:-:S04]  /*09d0*/  @!UP0 UIADD3 UR4, -UR4, 0x100000, URZ ;  /* 0x0010000004048890 */ /* 0x000fc8000fffe13f */
[----:B------:R-:W-:Y:S02]  /*09e0*/  @!UP0 USHF.L.U32 UR5, UR4, 0xb, URZ ;  /* 0x0000000b04058899 */ /* 0x000fe4000800063f */
[----:B------:R-:W-:Y:S01]  /*09f0*/  @!UP0 USHF.L.U32 UR4, UR4, 0x1, URZ ;  /* 0x0000000104048899 */ /* 0x000fe2000800063f */
[----:B---3--:R-:W-:Y:S01]  /*0a00*/  ISETP.EQ.U32.AND P3, PT, R14, 0x1, PT ;  /* 0x000000010e00780c */ /* 0x008fe20003f62070 */
[----:B------:R-:W-:Y:S01]  /*0a10*/  IMAD.IADD R3, R3, 0x1, -R0 ;  /* 0x0000000103037824 */ /* 0x000fe200078e0a00 */
[----:B------:R-:W-:Y:S01]  /*0a20*/  LOP3.LUT R19, R8, 0xc, R19, 0x78, !PT ;  /* 0x0000000c08137812 */ /* 0x000fe200078e7813 */
[----:B-1----:R-:W-:Y:S02]  /*0a30*/  IMAD.MOV R22, RZ, RZ, -R13 ;  /* 0x000000ffff167224 */ /* 0x002fe400078e0a0d */
[----:B------:R-:W-:Y:S01]  /*0a40*/  VIADD R8, R2, 0xffffffff ;  /* 0xffffffff02087836 */ /* 0x000fe20000000000 */
[----:B0-----:R-:W-:Y:S01]  /*0a50*/  @!UP0 ULEA UR6, UR7, UR6, 0x18 ;  /* 0x0000000607068291 */ /* 0x001fe2000f8ec03f */
[----:B------:R-:W-:Y:S01]  /*0a60*/  ISETP.NE.AND P1, PT, R3, 0x3, PT ;  /* 0x000000030300780c */ /* 0x000fe20003f25270 */
[----:B------:R-:W-:Y:S01]  /*0a70*/  VOTEU.ALL UP0, P0 ;  /* 0x00000000003f7886 */ /* 0x000fe20000000000 */
[----:B------:R-:W-:Y:S01]  /*0a80*/  ISETP.LT.U32.AND P0, PT, R19, 0x8, !P2 ;  /* 0x000000081300780c */ /* 0x000fe20005701070 */
[----:B-----5:R-:W-:Y:S01]  /*0a90*/  IMAD.MOV R7, RZ, RZ, -R10 ;  /* 0x000000ffff077224 */ /* 0x020fe200078e0a0a */
[----:B------:R-:W-:-:S02]  /*0aa0*/  ISETP.EQ.OR P1, PT, R3, RZ, !P1 ;  /* 0x000000ff0300720c */ /* 0x000fc40004f22670 */
[----:B------:R-:W-:Y:S01]  /*0ab0*/  ISETP.GE.U32.AND P5, PT, R8, 0x2, PT ;  /* 0x000000020800780c */ /* 0x000fe20003fa6070 */
[----:B--2---:R-:W-:Y:S01]  /*0ac0*/  IMAD R0, R9, R22, R4 ;  /* 0x0000001609007224 */ /* 0x004fe200078e0204 */
[----:B------:R-:W-:Y:S01]  /*0ad0*/  ISETP.EQ.AND P1, PT, R2, RZ, P1 ;  /* 0x000000ff0200720c */ /* 0x000fe20000f22270 */
[----:B----4-:R-:W-:Y:S01]  /*0ae0*/  IMAD R7, R12, R7, UR8 ;  /* 0x000000080c077e24 */ /* 0x010fe2000f8e0207 */
[----:B------:R-:W-:Y:S01]  /*0af0*/  ISETP.NE.AND P2, PT, R2, RZ, PT ;  /* 0x000000ff0200720c */ /* 0x000fe20003f45270 */
[----:B------:R-:W0:Y:S02]  /*0b00*/  FENCE.VIEW.ASYNC.S ;  /* 0x00000000000073c6 */ /* 0x000e240000000000 */
[----:B0-----:R0:W1:Y:S01]  /*0b10*/  @!UP0 SYNCS.EXCH.64 URZ, [UR6+0x260], UR4 ;  /* 0x00026004063f85b2 */ /* 0x0010620008000100 */
[----:B------:R-:W-:Y:S02]  /*0b20*/  ISETP.NE.AND P4, PT, R0, R19, PT ;  /* 0x000000130000720c */ /* 0x000fe40003f85270 */
[----:B------:R-:W-:-:S02]  /*0b30*/  SEL R18, RZ, 0x1, !P1 ;  /* 0x00000001ff127807 */ /* 0x000fc40004800000 */
[----:B------:R-:W-:Y:S02]  /*0b40*/  ISETP.EQ.OR P4, PT, R7, RZ, !P4 ;  /* 0x000000ff0700720c */ /* 0x000fe40006782670 */
[----:B------:R-:W-:Y:S02]  /*0b50*/  LOP3.LUT R0, R60, 0x7f, RZ, 0xc0, !PT ;  /* 0x0000007f3c007812 */ /* 0x000fe400078ec0ff */
[----:B------:R-:W-:Y:S02]  /*0b60*/  PLOP3.LUT P0, PT, P0, P4, PT, 0x80, 0x0 ;  /* 0x000000000000781c */ /* 0x000fe40000709070 */
[----:B------:R-:W-:Y:S02]  /*0b70*/  SEL R18, R18, 0x2, P5 ;  /* 0x0000000212127807 */ /* 0x000fe40002800000 */
[----:B------:R-:W-:Y:S01]  /*0b80*/  P2R R67, PR, RZ, 0x1 ;  /* 0x00000001ff437803 */ /* 0x000fe20000000000 */
[----:B------:R0:W2:Y:S01]  /*0b90*/  @!UP1 SYNCS.EXCH.64 URZ, [UR6+0x268], UR4 ;  /* 0x00026804063f95b2 */ /* 0x0000a20008000100 */
[----:B------:R-:W-:Y:S01]  /*0ba0*/  NOP ;  /* 0x0000000000007918 */ /* 0x000fe20000000000 */
[----:B------:R-:W-:Y:S06]  /*0bb0*/  @!P3 BRA `(.L_x_4) ;  /* 0x000000000008b947 */ /* 0x000fec0003800000 */
[----:B-12---:R-:W-:Y:S01]  /*0bc0*/  UCGABAR_ARV ;  /* 0x00000000000079c7 */ /* 0x006fe20008000000 */
[----:B------:R-:W-:Y:S05]  /*0bd0*/  BRA `(.L_x_5) ;  /* 0x0000000000047947 */ /* 0x000fea0003800000 */
.L_x_4:
[----:B-12---:R-:W-:Y:S01]  /*0be0*/  NOP ;  /* 0x0000000000007918 */ /* 0x006fe20000000000 */
.L_x_5:
[----:B------:R-:W1:Y:S01]  /*0bf0*/  LDC R2, c[0x0][0x65c] ;  /* 0x00019700ff027b82 */ /* 0x000e620000000800 */
[----:B------:R-:W-:Y:S02]  /*0c00*/  IMAD.U32 R10, RZ, RZ, UR8 ;  /* 0x00000008ff0a7e24 */ /* 0x000fe4000f8e00ff */
[----:B------:R-:W-:Y:S01]  /*0c10*/  IMAD.MOV.U32 R11, RZ, RZ, RZ ;  /* 0x000000ffff0b7224 */ /* 0x000fe200078e00ff */
[----:B-1----:R-:W-:-:S04]  /*0c20*/  ISETP.NE.AND P1, PT, R2, 0x1, PT ;  /* 0x000000010200780c */ /* 0x002fc80003f25270 */
[----:B------:R-:W-:-:S09]  /*0c30*/  P2R R5, PR, RZ, 0x2 ;  /* 0x00000002ff057803 */ /* 0x000fd20000000000 */
[----:B------:R-:W1:Y:S01]  /*0c40*/  @P1 LDC R17, c[0x0][0x10] ;  /* 0x00000400ff111b82 */ /* 0x000e620000000800 */
[----:B------:R-:W-:Y:S02]  /*0c50*/  @P1 IMAD.MOV.U32 R5, RZ, RZ, RZ ;  /* 0x000000ffff051224 */ /* 0x000fe400078e00ff */
[----:B------:R-:W-:-:S05]  /*0c60*/  @P1 IMAD.MOV.U32 R15, RZ, RZ, RZ ;  /* 0x000000ffff0f1224 */ /* 0x000fca00078e00ff */
[----:B------:R-:W2:Y:S01]  /*0c70*/  @!P1 LDC R13, c[0x0][0xc] ;  /* 0x00000300ff0d9b82 */ /* 0x000ea20000000800 */
[----:B0-----:R-:W-:Y:S01]  /*0c80*/  ULDC UR4, c[0x0][0xc] ;  /* 0x0000030000047ab9 */ /* 0x001fe20000000800 */
[----:B------:R-:W-:Y:S01]  /*0c90*/  ULDC UR5, c[0x0][0x10] ;  /* 0x0000040000057ab9 */ /* 0x000fe20000000800 */
[----:B------:R-:W-:Y:S01]  /*0ca0*/  ULDC UR6, c[0x0][0x14] ;  /* 0x0000050000067ab9 */ /* 0x000fe20000000800 */
[----:B------:R-:W-:-:S04]  /*0cb0*/  UIMAD.WIDE.U32 UR4, UR4, UR5, URZ ;  /* 0x00000005040472a5 */ /* 0x000fc8000f8e003f */
[----:B------:R-:W-:Y:S02]  /*0cc0*/  UIMAD.WIDE.U32 UR36, UR4, UR6, URZ ;  /* 0x00000006042472a5 */ /* 0x000fe4000f8e003f */
[----:B------:R-:W-:-:S04]  /*0cd0*/  UIMAD UR42, UR5, UR6, URZ ;  /* 0x00000006052a72a4 */ /* 0x000fc8000f8e023f */
[----:B------:R-:W-:Y:S01]  /*0ce0*/  UIADD3 UR42, UR37, UR42, URZ ;  /* 0x0000002a252a7290 */ /* 0x000fe2000fffe03f */
[----:B-1----:R-:W-:-:S04]  /*0cf0*/  @P1 IMAD.WIDE.U32 R16, R17, UR8, R4 ;  /* 0x0000000811101c25 */ /* 0x002fc8000f8e0004 */
[----:B------:R-:W-:Y:S02]  /*0d00*/  @P1 IMAD.IADD R17, R17, 0x1, R15 ;  /* 0x0000000111111824 */ /* 0x000fe400078e020f */
[----:B--2---:R-:W-:-:S04]  /*0d10*/  @!P1 IMAD.WIDE.U32 R10, R4, R13, R10 ;  /* 0x0000000d040a9225 */ /* 0x004fc800078e000a */
[----:B------:R-:W-:Y:S02]  /*0d20*/  @!P1 IMAD.MOV.U32 R16, RZ, RZ, R10 ;  /* 0x000000ffff109224 */ /* 0x000fe400078e000a */
[----:B------:R-:W-:Y:S01]  /*0d30*/  @!P1 IMAD.MOV.U32 R17, RZ, RZ, R11 ;  /* 0x000000ffff119224 */ /* 0x000fe200078e000b */
[----:B------:R-:W-:Y:S06]  /*0d40*/  @!P3 BRA `(.L_x_6) ;  /* 0x00000000000cb947 */ /* 0x000fec0003800000 */
[----:B------:R-:W-:Y:S01]  /*0d50*/  UCGABAR_WAIT ;  /* 0x0000000000007dc7 */ /* 0x000fe20008000000 */
[----:B------:R-:W-:Y:S01]  /*0d60*/  CCTL.IVALL ;  /* 0x00000000ff00798f */ /* 0x000fe20002000000 */
[----:B------:R-:W-:Y:S05]  /*0d70*/  BRA `(.L_x_7) ;  /* 0x0000000000047947 */ /* 0x000fea0003800000 */
.L_x_6:
[----:B------:R-:W-:Y:S06]  /*0d80*/  BAR.SYNC.DEFER_BLOCKING 0x0 ;  /* 0x0000000000007b1d */ /* 0x000fec0000010000 */
.L_x_7:
[----:B------:R-:W-:Y:S05]  /*0d90*/  @!P2 BRA `(.L_x_8) ;  /* 0x0000003400eca947 */ /* 0x000fea0003800000 */
[----:B------:R-:W-:-:S13]  /*0da0*/  ISETP.GT.U32.AND P0, PT, R8, 0x1, PT ;  /* 0x000000010800780c */ /* 0x000fda0003f04070 */
[----:B------:R-:W-:Y:S05]  /*0db0*/  @P0 EXIT ;  /* 0x000000000000094d */ /* 0x000fea0003800000 */
[----:B------:R-:W-:Y:S01]  /*0dc0*/  ULDC.64 UR4, c[0x0][0x650] ;  /* 0x0001940000047ab9 */ /* 0x000fe20000000a00 */
[----:B------:R-:W-:Y:S01]  /*0dd0*/  PRMT R3, RZ, 0x7610, R3 ;  /* 0x00007610ff037816 */ /* 0x000fe20000000003 */
[----:B------:R-:W-:Y:S01]  /*0de0*/  IMAD.MOV.U32 R69, RZ, RZ, -0x1 ;  /* 0xffffffffff457424 */ /* 0x000fe200078e00ff */
[----:B------:R-:W-:Y:S01]  /*0df0*/  ISETP.GE.U32.AND P0, PT, R16, UR4, PT ;  /* 0x0000000410007c0c */ /* 0x000fe2000bf06070 */
[----:B------:R-:W-:Y:S02]  /*0e00*/  IMAD.MOV.U32 R68, RZ, RZ, -0x1 ;  /* 0xffffffffff447424 */ /* 0x000fe400078e00ff */
[----:B------:R-:W-:Y:S01]  /*0e10*/  IMAD.MOV.U32 R66, RZ, RZ, -0x1 ;  /* 0xffffffffff427424 */ /* 0x000fe200078e00ff */
[----:B------:R-:W-:-:S13]  /*0e20*/  ISETP.GE.U32.AND.EX P0, PT, R17, UR5, PT, P0 ;  /* 0x0000000511007c0c */ /* 0x000fda000bf06100 */
[----:B------:R-:W-:Y:S05]  /*0e30*/  @P0 BRA `(.L_x_9) ;  /* 0x0000000400280947 */ /* 0x000fea0003800000 */
[----:B------:R-:W0:Y:S01]  /*0e40*/  LDC.64 R24, c[0x0][0x628] ;  /* 0x00018a00ff187b82 */ /* 0x000e220000000a00 */
[----:B------:R-:W-:Y:S02]  /*0e50*/  IMAD.MOV.U32 R10, RZ, RZ, R16 ;  /* 0x000000ffff0a7224 */ /* 0x000fe400078e0010 */
[----:B------:R-:W-:-:S05]  /*0e60*/  IMAD.MOV.U32 R11, RZ, RZ, R17 ;  /* 0x000000ffff0b7224 */ /* 0x000fca00078e0011 */
[----:B------:R-:W1:Y:S08]  /*0e70*/  LDC R8, c[0x0][0x630] ;  /* 0x00018c00ff087b82 */ /* 0x000e700000000800 */
[----:B------:R-:W2:Y:S01]  /*0e80*/  LDC.64 R26, c[0x0][0x620] ;  /* 0x00018800ff1a7b82 */ /* 0x000ea20000000a00 */
[----:B0-----:R-:W-:-:S04]  /*0e90*/  ISETP.NE.U32.AND P0, PT, R24, RZ, PT ;  /* 0x000000ff1800720c */ /* 0x001fc80003f05070 */
[----:B------:R-:W-:-:S13]  /*0ea0*/  ISETP.NE.AND.EX P0, PT, R25, RZ, PT, P0 ;  /* 0x000000ff1900720c */ /* 0x000fda0003f05300 */
[----:B-12---:R-:W-:Y:S05]  /*0eb0*/  @!P0 BRA `(.L_x_10) ;  /* 0x0000000000288947 */ /* 0x006fea0003800000 */
[----:B------:R-:W0:Y:S02]  /*0ec0*/  LDC R3, c[0x0][0x634] ;  /* 0x00018d00ff037b82 */ /* 0x000e240000000800 */
[----:B0-----:R-:W-:-:S05]  /*0ed0*/  IADD3 R3, P0, R16, R3, RZ ;  /* 0x0000000310037210 */ /* 0x001fca0007f1e0ff */
[----:B------:R-:W-:-:S04]  /*0ee0*/  IMAD.X R21, RZ, RZ, R17, P0 ;  /* 0x000000ffff157224 */ /* 0x000fc800000e0611 */
[----:B------:R-:W-:-:S04]  /*0ef0*/  IMAD.WIDE.U32 R10, R21, R24, RZ ;  /* 0x00000018150a7225 */ /* 0x000fc800078e00ff */
[----:B------:R-:W-:-:S04]  /*0f00*/  IMAD.WIDE.U32 R12, P0, R3, R25, R10 ;  /* 0x00000019030c7225 */ /* 0x000fc8000780000a */
[----:B------:R-:W-:-:S04]  /*0f10*/  IMAD.WIDE.U32 R10, R3, R24, RZ ;  /* 0x00000018030a7225 */ /* 0x000fc800078e00ff */
[----:B------:R-:W-:Y:S01]  /*0f20*/  IMAD.X R15, RZ, RZ, RZ, P0 ;  /* 0x000000ffff0f7224 */ /* 0x000fe200000e06ff */
[----:B------:R-:W-:Y:S01]  /*0f30*/  IADD3 RZ, P0, R11, R12, RZ ;  /* 0x0000000c0bff7210 */ /* 0x000fe20007f1e0ff */
[----:B------:R-:W-:-:S04]  /*0f40*/  IMAD.MOV.U32 R14, RZ, RZ, R13 ;  /* 0x000000ffff0e7224 */ /* 0x000fc800078e000d */
[----:B------:R-:W-:-:S08]  /*0f50*/  IMAD.WIDE.U32.X R10, R21, R25, R14, P0 ;  /* 0x00000019150a7225 */ /* 0x000fd000000e040e */
.L_x_10:
[----:B------:R-:W0:Y:S01]  /*0f60*/  LDC.64 R30, c[0x0][0x640] ;  /* 0x00019000ff1e7b82 */ /* 0x000e220000000a00 */
[--C-:B------:R-:W-:Y:S01]  /*0f70*/  SHF.R.U64 R66, R10, R8, R11.reuse ;  /* 0x000000080a427219 */ /* 0x100fe2000000120b */
[----:B------:R-:W-:Y:S01]  /*0f80*/  IMAD R22, R9, R22, R4 ;  /* 0x0000001609167224 */ /* 0x000fe200078e0204 */
[----:B------:R-:W-:Y:S01]  /*0f90*/  SHF.R.U32.HI R3, RZ, R8, R11 ;  /* 0x00000008ff037219 */ /* 0x000fe2000001160b */
[----:B------:R-:W-:Y:S01]  /*0fa0*/  IMAD.MOV.U32 R23, RZ, RZ, 0x1 ;  /* 0x00000001ff177424 */ /* 0x000fe200078e00ff */
[----:B------:R-:W-:-:S03]  /*0fb0*/  IADD3 R5, P0, RZ, -R66, RZ ;  /* 0x80000042ff057210 */ /* 0x000fc60007f1e0ff */
[----:B------:R-:W1:Y:S02]  /*0fc0*/  LDC R12, c[0x0][0x618] ;  /* 0x00018600ff0c7b82 */ /* 0x000e640000000800 */
[----:B------:R-:W-:Y:S02]  /*0fd0*/  IMAD.X R3, RZ, RZ, ~R3, P0 ;  /* 0x000000ffff037224 */ /* 0x000fe400000e0e03 */
[----:B------:R-:W-:-:S04]  /*0fe0*/  IMAD.WIDE.U32 R10, R5, R26, R16 ;  /* 0x0000001a050a7225 */ /* 0x000fc800078e0010 */
[----:B------:R-:W2:Y:S01]  /*0ff0*/  LDC R20, c[0x0][0x608] ;  /* 0x00018200ff147b82 */ /* 0x000ea20000000800 */
[----:B------:R-:W-:Y:S02]  /*1000*/  IMAD R8, R3, R26, RZ ;  /* 0x0000001a03087224 */ /* 0x000fe400078e02ff */
[----:B------:R-:W-:Y:S02]  /*1010*/  IMAD.MOV.U32 R3, RZ, RZ, -0x1 ;  /* 0xffffffffff037424 */ /* 0x000fe400078e00ff */
[----:B------:R-:W-:-:S03]  /*1020*/  IMAD R5, R5, R27, R8 ;  /* 0x0000001b05057224 */ /* 0x000fc600078e0208 */
[----:B------:R-:W3:Y:S01]  /*1030*/  LDC R28, c[0x0][0x658] ;  /* 0x00019600ff1c7b82 */ /* 0x000ee20000000800 */
[----:B------:R-:W-:Y:S01]  /*1040*/  IMAD.IADD R5, R11, 0x1, R5 ;  /* 0x000000010b057824 */ /* 0x000fe200078e0205 */
[----:B0-----:R-:W-:-:S04]  /*1050*/  ISETP.NE.U32.AND P0, PT, R30, RZ, PT ;  /* 0x000000ff1e00720c */ /* 0x001fc80003f05070 */
[----:B------:R-:W-:Y:S02]  /*1060*/  ISETP.NE.AND.EX P0, PT, R31, RZ, PT, P0 ;  /* 0x000000ff1f00720c */ /* 0x000fe40003f05300 */
[----:B------:R-:W0:Y:S01]  /*1070*/  LDC R24, c[0x0][0x600] ;  /* 0x00018000ff187b82 */ /* 0x000e220000000800 */
[-CC-:B-1----:R-:W-:Y:S02]  /*1080*/  SHF.R.U64 R14, R10, R12.reuse, R5.reuse ;  /* 0x0000000c0a0e7219 */ /* 0x182fe40000001205 */
[----:B------:R-:W-:-:S05]  /*1090*/  SHF.R.U32.HI R5, RZ, R12, R5 ;  /* 0x0000000cff057219 */ /* 0x000fca0000011605 */
[----:B------:R-:W1:Y:S01]  /*10a0*/  LDC R15, c[0x0][0x648] ;  /* 0x00019200ff0f7b82 */ /* 0x000e620000000800 */
[-CC-:B--2---:R-:W-:Y:S02]  /*10b0*/  SHF.R.U64 R27, R14, R20.reuse, R5.reuse ;  /* 0x000000140e1b7219 */ /* 0x184fe40000001205 */
[----:B------:R-:W-:-:S05]  /*10c0*/  SHF.R.U32.HI R5, RZ, R20, R5 ;  /* 0x00000014ff057219 */ /* 0x000fca0000011605 */
[----:B------:R-:W2:Y:S01]  /*10d0*/  LDC R21, c[0x0][0x638] ;  /* 0x00018e00ff157b82 */ /* 0x000ea20000000800 */
[-CC-:B---3--:R-:W-:Y:S02]  /*10e0*/  SHF.R.U64 R20, R27, R28.reuse, R5.reuse ;  /* 0x0000001c1b147219 */ /* 0x188fe40000001205 */
[-C--:B------:R-:W-:Y:S02]  /*10f0*/  SHF.L.U32 R3, R3, R28.reuse, RZ ;  /* 0x0000001c03037219 */ /* 0x080fe400000006ff */
[----:B------:R-:W-:Y:S01]  /*1100*/  SHF.R.U32.HI R5, RZ, R28, R5 ;  /* 0x0000001cff057219 */ /* 0x000fe20000011605 */
[----:B------:R-:W-:Y:S01]  /*1110*/  IMAD.MOV.U32 R4, RZ, RZ, R20 ;  /* 0x000000ffff047224 */ /* 0x000fe200078e0014 */
[----:B------:R-:W-:Y:S01]  /*1120*/  LOP3.LUT R12, RZ, R3, RZ, 0x33, !PT ;  /* 0x00000003ff0c7212 */ /* 0x000fe200078e33ff */
[----:B------:R-:W3:Y:S01]  /*1130*/  LDC R25, c[0x0][0x610] ;  /* 0x00018400ff197b82 */ /* 0x000ee20000000800 */
[----:B------:R-:W-:Y:S05]  /*1140*/  @!P0 BRA `(.L_x_11) ;  /* 0x0000000000288947 */ /* 0x000fea0003800000 */
[----:B------:R-:W4:Y:S02]  /*1150*/  LDC R3, c[0x0][0x64c] ;  /* 0x00019300ff037b82 */ /* 0x000f240000000800 */
[----:B----4-:R-:W-:-:S05]  /*1160*/  IADD3 R3, P0, R20, R3, RZ ;  /* 0x0000000314037210 */ /* 0x010fca0007f1e0ff */
        /* <DEDUP_REMOVED lines=8> */
.L_x_11:
[----:B-1----:R-:W-:Y:S01]  /*11f0*/  SHF.R.U64 R4, R4, R15, R5 ;  /* 0x0000000f04047219 */ /* 0x002fe20000001205 */
[----:B0-----:R-:W-:Y:S01]  /*1200*/  VIADD R5, R24, 0xffffffff ;  /* 0xffffffff18057836 */ /* 0x001fe20000000000 */
[----:B------:R-:W-:Y:S02]  /*1210*/  SHF.L.U32 R3, R23, R28, RZ ;  /* 0x0000001c17037219 */ /* 0x000fe400000006ff */
[----:B------:R-:W-:Y:S01]  /*1220*/  LOP3.LUT R12, R27, R12, RZ, 0xc0, !PT ;  /* 0x0000000c1b0c7212 */ /* 0x000fe200078ec0ff */
[----:B------:R-:W-:Y:S01]  /*1230*/  IMAD.MOV R8, RZ, RZ, -R4 ;  /* 0x000000ffff087224 */ /* 0x000fe200078e0a04 */
[----:B------:R-:W-:-:S03]  /*1240*/  SEL R7, R7, R22, !P1 ;  /* 0x0000001607077207 */ /* 0x000fc60004800000 */
[----:B------:R-:W-:Y:S01]  /*1250*/  IMAD R12, R3, R4, R12 ;  /* 0x00000004030c7224 */ /* 0x000fe200078e020c */
[----:B------:R-:W-:Y:S01]  /*1260*/  LOP3.LUT R4, R14, R5, RZ, 0xc0, !PT ;  /* 0x000000050e047212 */ /* 0x000fe200078ec0ff */
[----:B--2---:R-:W-:Y:S02]  /*1270*/  IMAD R3, R8, R21, R20 ;  /* 0x0000001508037224 */ /* 0x004fe400078e0214 */
[----:B---3--:R-:W-:Y:S02]  /*1280*/  IMAD R7, R12, R25, R7 ;  /* 0x000000190c077224 */ /* 0x008fe400078e0207 */
[----:B------:R-:W-:Y:S02]  /*1290*/  IMAD.MOV.U32 R5, RZ, RZ, 0x1 ;  /* 0x00000001ff057424 */ /* 0x000fe400078e00ff */
[----:B------:R-:W-:-:S03]  /*12a0*/  IMAD R4, R3, R24, R4 ;  /* 0x0000001803047224 */ /* 0x000fc600078e0204 */
[----:B------:R-:W-:Y:S02]  /*12b0*/  PRMT R3, R5, 0x7610, R3 ;  /* 0x0000761005037816 */ /* 0x000fe40000000003 */
[----:B------:R-:W-:Y:S02]  /*12c0*/  SEL R68, R4, R7, !P1 ;  /* 0x0000000704447207 */ /* 0x000fe40004800000 */
[----:B------:R-:W-:-:S07]  /*12d0*/  SEL R69, R7, R4, !P1 ;  /* 0x0000000407457207 */ /* 0x000fce0004800000 */
.L_x_9:
[----:B------:R-:W-:-:S08]  /*12e0*/  NOP ;  /* 0x0000000000007918 */ /* 0x000fd00000000000 */
[----:B------:R-:W0:Y:S02]  /*12f0*/  USETMAXREG.TRY_ALLOC.CTAPOOL UP0, 0xe8 ;  /* 0x000000e8000079c8 */ /* 0x000e240008000600 */
[----:B0-----:R-:W-:-:S13]  /*1300*/  PLOP3.LUT P0, PT, PT, PT, UP0, 0x80, 0x0 ;  /* 0x000000000000781c */ /* 0x001fda0003f0f008 */
[----:B------:R-:W-:Y:S05]  /*1310*/  @!P0 BRA `(.L_x_9) ;  /* 0xfffffffc00f08947 */ /* 0x000fea000383ffff */
[----:B------:R-:W-:Y:S01]  /*1320*/  ULDC.64 UR4, c[0x0][0x598] ;  /* 0x0001660000047ab9 */ /* 0x000fe20000000a00 */
[----:B------:R-:W-:Y:S01]  /*1330*/  ULDC.64 UR38, c[0x0][0x208] ;  /* 0x0000820000267ab9 */ /* 0x000fe20000000a00 */
[----:B------:R-:W-:-:S04]  /*1340*/  ISETP.NE.U32.AND P0, PT, RZ, UR4, PT ;  /* 0x00000004ff007c0c */ /* 0x000fc8000bf05070 */
[----:B------:R-:W-:-:S13]  /*1350*/  ISETP.NE.AND.EX P0, PT, RZ, UR5, PT, P0 ;  /* 0x00000005ff007c0c */ /* 0x000fda000bf05300 */
[----:B------:R-:W-:Y:S05]  /*1360*/  @!P0 BRA `(.L_x_12) ;  /* 0x00000000001c8947 */ /* 0x000fea0003800000 */
[----:B------:R-:W0:Y:S02]  /*1370*/  LDC.64 R4, c[0x0][0x598] ;  /* 0x00016600ff047b82 */ /* 0x000e240000000a00 */
[----:B0-----:R-:W2:Y:S02]  /*1380*/  LDG.E.64 R4, desc[UR38][R4.64] ;  /* 0x0000002604047981 */ /* 0x001ea4000c1e1b00 */
[----:B--2---:R-:W-:-:S04]  /*1390*/  ISETP.NE.U32.AND P0, PT, R4, RZ, PT ;  /* 0x000000ff0400720c */ /* 0x004fc80003f05070 */
[----:B------:R-:W-:-:S13]  /*13a0*/  ISETP.NE.AND.EX P0, PT, R5, RZ, PT, P0 ;  /* 0x000000ff0500720c */ /* 0x000fda0003f05300 */
[----:B------:R-:W-:Y:S05]  /*13b0*/  @!P0 BRA `(.L_x_12) ;  /* 0x0000000000088947 */ /* 0x000fea0003800000 */
[----:B------:R0:W5:Y:S01]  /*13c0*/  LD.E R56, desc[UR38][R4.64] ;  /* 0x0000002604387980 */ /* 0x000162000c101900 */
[----:B------:R-:W-:Y:S05]  /*13d0*/  BRA `(.L_x_13) ;  /* 0x0000000000247947 */ /* 0x000fea0003800000 */
.L_x_12:
[----:B------:R-:W-:Y:S02]  /*13e0*/  ULDC.64 UR4, c[0x0][0x588] ;  /* 0x0001620000047ab9 */ /* 0x000fe40000000a00 */
[----:B------:R-:W-:-:S04]  /*13f0*/  ISETP.NE.U32.AND P0, PT, RZ, UR4, PT ;  /* 0x00000004ff007c0c */ /* 0x000fc8000bf05070 */
[----:B------:R-:W-:-:S13]  /*1400*/  ISETP.NE.AND.EX P0, PT, RZ, UR5, PT, P0 ;  /* 0x00000005ff007c0c */ /* 0x000fda000bf05300 */
[----:B------:R-:W-:Y:S05]  /*1410*/  @!P0 BRA `(.L_x_14) ;  /* 0x00000000000c8947 */ /* 0x000fea0003800000 */
[----:B------:R-:W0:Y:S02]  /*1420*/  LDC.64 R56, c[0x0][0x588] ;  /* 0x00016200ff387b82 */ /* 0x000e240000000a00 */
[----:B0-----:R1:W5:Y:S01]  /*1430*/  LDG.E R56, desc[UR38][R56.64] ;  /* 0x0000002638387981 */ /* 0x001362000c1e1900 */
[----:B------:R-:W-:Y:S05]  /*1440*/  BRA `(.L_x_13) ;  /* 0x0000000000087947 */ /* 0x000fea0003800000 */
.L_x_14:
[----:B------:R-:W-:Y:S02]  /*1450*/  ULDC UR4, c[0x0][0x580] ;  /* 0x0001600000047ab9 */ /* 0x000fe40000000800 */
[----:B------:R-:W-:-:S07]  /*1460*/  IMAD.U32 R56, RZ, RZ, UR4 ;  /* 0x00000004ff387e24 */ /* 0x000fce000f8e00ff */
.L_x_13:
[----:B------:R-:W-:Y:S02]  /*1470*/  ULDC.64 UR4, c[0x0][0x5a0] ;  /* 0x0001680000047ab9 */ /* 0x000fe40000000a00 */
[----:B------:R-:W-:-:S04]  /*1480*/  ISETP.NE.U32.AND P0, PT, RZ, UR4, PT ;  /* 0x00000004ff007c0c */ /* 0x000fc8000bf05070 */
[----:B------:R-:W-:-:S13]  /*1490*/  ISETP.NE.AND.EX P0, PT, RZ, UR5, PT, P0 ;  /* 0x00000005ff007c0c */ /* 0x000fda000bf05300 */
[----:B------:R-:W-:Y:S05]  /*14a0*/  @!P0 BRA `(.L_x_15) ;  /* 0x00000000001c8947 */ /* 0x000fea0003800000 */
[----:B0-----:R-:W0:Y:S02]  /*14b0*/  LDC.64 R4, c[0x0][0x5a0] ;  /* 0x00016800ff047b82 */ /* 0x001e240000000a00 */
[----:B0-----:R-:W2:Y:S02]  /*14c0*/  LDG.E.64 R4, desc[UR38][R4.64] ;  /* 0x0000002604047981 */ /* 0x001ea4000c1e1b00 */
[----:B--2---:R-:W-:-:S04]  /*14d0*/  ISETP.NE.U32.AND P0, PT, R4, RZ, PT ;  /* 0x000000ff0400720c */ /* 0x004fc80003f05070 */
[----:B------:R-:W-:-:S13]  /*14e0*/  ISETP.NE.AND.EX P0, PT, R5, RZ, PT, P0 ;  /* 0x000000ff0500720c */ /* 0x000fda0003f05300 */
[----:B------:R-:W-:Y:S05]  /*14f0*/  @!P0 BRA `(.L_x_15) ;  /* 0x0000000000088947 */ /* 0x000fea0003800000 */
[----:B-1----:R0:W5:Y:S01]  /*1500*/  LD.E R57, desc[UR38][R4.64] ;  /* 0x0000002604397980 */ /* 0x002162000c101900 */
[----:B------:R-:W-:Y:S05]  /*1510*/  BRA `(.L_x_16) ;  /* 0x0000000000247947 */ /* 0x000fea0003800000 */
.L_x_15:
[----:B------:R-:W-:Y:S02]  /*1520*/  ULDC.64 UR4, c[0x0][0x590] ;  /* 0x0001640000047ab9 */ /* 0x000fe40000000a00 */
[----:B------:R-:W-:-:S04]  /*1530*/  ISETP.NE.U32.AND P0, PT, RZ, UR4, PT ;  /* 0x00000004ff007c0c */ /* 0x000fc8000bf05070 */
[----:B------:R-:W-:-:S13]  /*1540*/  ISETP.NE.AND.EX P0, PT, RZ, UR5, PT, P0 ;  /* 0x00000005ff007c0c */ /* 0x000fda000bf05300 */
[----:B------:R-:W-:Y:S05]  /*1550*/  @!P0 BRA `(.L_x_17) ;  /* 0x00000000000c8947 */ /* 0x000fea0003800000 */
[----:B0-----:R-:W1:Y:S02]  /*1560*/  LDC.64 R4, c[0x0][0x590] ;  /* 0x00016400ff047b82 */ /* 0x001e640000000a00 */
[----:B-1----:R1:W5:Y:S01]  /*1570*/  LDG.E R57, desc[UR38][R4.64] ;  /* 0x0000002604397981 */ /* 0x002362000c1e1900 */
[----:B------:R-:W-:Y:S05]  /*1580*/  BRA `(.L_x_16) ;  /* 0x0000000000087947 */ /* 0x000fea0003800000 */
.L_x_17:
[----:B------:R-:W-:Y:S02]  /*1590*/  ULDC UR4, c[0x0][0x584] ;  /* 0x0001610000047ab9 */ /* 0x000fe40000000800 */
[----:B-1----:R-:W-:-:S07]  /*15a0*/  IMAD.U32 R57, RZ, RZ, UR4 ;  /* 0x00000004ff397e24 */ /* 0x002fce000f8e00ff */
.L_x_16:
[----:B------:R-:W-:-:S13]  /*15b0*/  LOP3.LUT P0, RZ, R3, 0xff, RZ, 0xc0, !PT ;  /* 0x000000ff03ff7812 */ /* 0x000fda000780c0ff */
[----:B------:R-:W-:Y:S05]  /*15c0*/  @!P0 EXIT ;  /* 0x000000000000894d */ /* 0x000fea0003800000 */
[----:B------:R-:W2:Y:S01]  /*15d0*/  LDC R59, c[0x0][0x658] ;  /* 0x00019600ff3b7b82 */ /* 0x000ea20000000800 */
[----:B------:R-:W-:Y:S01]  /*15e0*/  ULDC.64 UR6, c[0x0][0x288] ;  /* 0x0000a20000067ab9 */ /* 0x000fe20000000a00 */
[----:B------:R-:W-:Y:S01]  /*15f0*/  LOP3.LUT R6, R6, 0x1, RZ, 0xc0, !PT ;  /* 0x0000000106067812 */ /* 0x000fe200078ec0ff */
[----:B------:R-:W-:Y:S01]  /*1600*/  UIADD3 UR4, UR7, 0x1f, URZ ;  /* 0x0000001f07047890 */ /* 0x000fe2000fffe03f */
[----:B------:R-:W-:Y:S01]  /*1610*/  SHF.R.U32.HI R3, RZ, 0x1, R0 ;  /* 0x00000001ff037819 */ /* 0x000fe20000011600 */
[----:B01----:R-:W-:Y:S01]  /*1620*/  IMAD.U32 R5, RZ, RZ, UR6 ;  /* 0x00000006ff057e24 */ /* 0x003fe2000f8e00ff */
[----:B------:R-:W-:Y:S01]  /*1630*/  SHF.R.U32.HI R0, RZ, 0x2, R60 ;  /* 0x00000002ff007819 */ /* 0x000fe2000001163c */
[----:B------:R-:W-:Y:S01]  /*1640*/  USHF.R.S32.HI UR5, URZ, 0x1f, UR4 ;  /* 0x0000001f3f057899 */ /* 0x000fe20008011404 */
[----:B------:R-:W0:Y:S01]  /*1650*/  LDC R62, c[0x0][0x600] ;  /* 0x00018000ff3e7b82 */ /* 0x000e220000000800 */
[----:B------:R-:W-:Y:S01]  /*1660*/  LOP3.LUT R58, R60, 0x3, RZ, 0xc0, !PT ;  /* 0x000000033c3a7812 */ /* 0x000fe200078ec0ff */
[----:B------:R-:W-:Y:S01]  /*1670*/  IMAD.SHL.U32 R7, R6, 0x40, RZ ;  /* 0x0000004006077824 */ /* 0x000fe200078e00ff */
[----:B------:R-:W-:Y:S01]  /*1680*/  LOP3.LUT R0, R0, 0x7, RZ, 0xc0, !PT ;  /* 0x0000000700007812 */ /* 0x000fe200078ec0ff */
[----:B------:R-:W-:Y:S01]  /*1690*/  ULEA.HI UR5, UR5, UR4, URZ, 0x5 ;  /* 0x0000000405057291 */ /* 0x000fe2000f8f283f */
[----:B------:R-:W-:Y:S01]  /*16a0*/  LOP3.LUT R3, R3, 0x30, RZ, 0xc0, !PT ;  /* 0x0000003003037812 */ /* 0x000fe200078ec0ff */
[----:B------:R-:W-:Y:S01]  /*16b0*/  IMAD R58, R58, -0x2, R5 ;  /* 0xfffffffe3a3a7824 */ /* 0x000fe200078e0205 */
[--C-:B------:R-:W-:Y:S01]  /*16c0*/  LOP3.LUT R22, R7, 0x40, R0.reuse, 0xe2, !PT ;  /* 0x0000004007167812 */ /* 0x100fe200078ee200 */
[----:B------:R-:W-:Y:S01]  /*16d0*/  USHF.R.S32.HI UR43, URZ, 0x5, UR5 ;  /* 0x000000053f2b7899 */ /* 0x000fe20008011405 */
[----:B------:R-:W-:Y:S01]  /*16e0*/  IADD3 R5, RZ, -R3, -R0 ;  /* 0x80000003ff057210 */ /* 0x000fe20007ffe800 */
[----:B------:R-:W-:Y:S01]  /*16f0*/  IMAD.MOV.U32 R0, RZ, RZ, -0x1 ;  /* 0xffffffffff007424 */ /* 0x000fe200078e00ff */
[----:B------:R-:W-:Y:S01]  /*1700*/  LOP3.LUT R61, R60, 0x80, RZ, 0xc0, !PT ;  /* 0x000000803c3d7812 */ /* 0x000fe200078ec0ff */
[----:B------:R-:W-:Y:S01]  /*1710*/  UISETP.LT.AND UP0, UPT, UR43, 0x1, UPT ;  /* 0x000000012b00788c */ /* 0x000fe2000bf01270 */
[----:B------:R-:W-:Y:S01]  /*1720*/  IMAD.MOV.U32 R4, RZ, RZ, 0x1 ;  /* 0x00000001ff047424 */ /* 0x000fe200078e00ff */
[----:B------:R-:W-:Y:S01]  /*1730*/  ULDC UR4, c[0x0][0x284] ;  /* 0x0000a10000047ab9 */ /* 0x000fe20000000800 */
[----:B------:R-:W-:Y:S01]  /*1740*/  IMAD R5, R6, -0x40, R5 ;  /* 0xffffffc006057824 */ /* 0x000fe200078e0205 */
[----:B--2---:R-:W-:Y:S01]  /*1750*/  SHF.L.U32 R0, R0, R59, RZ ;  /* 0x0000003b00007219 */ /* 0x004fe200000006ff */
[----:B------:R-:W-:Y:S01]  /*1760*/  USEL UR44, UR43, 0x1, UP0 ;  /* 0x000000012b2c7887 */ /* 0x000fe20008000000 */
[----:B------:R-:W-:Y:S01]  /*1770*/  LOP3.LUT R22, R22, R3, RZ, 0xfc, !PT ;  /* 0x0000000316167212 */ /* 0x000fe200078efcff */
[----:B------:R-:W-:Y:S01]  /*1780*/  IMAD.SHL.U32 R60, R60, 0x2, RZ ;  /* 0x000000023c3c7824 */ /* 0x000fe200078e00ff */
[----:B------:R-:W-:Y:S01]  /*1790*/  SHF.L.U32 R59, R4, R59, RZ ;  /* 0x0000003b043b7219 */ /* 0x000fe200000006ff */
[----:B------:R-:W-:Y:S01]  /*17a0*/  VIADD R64, R5, UR4 ;  /* 0x0000000405407c36 */ /* 0x000fe20008000000 */
[----:B------:R-:W-:Y:S01]  /*17b0*/  SHF.R.U32.HI R61, RZ, 0x7, R61 ;  /* 0x00000007ff3d7819 */ /* 0x000fe2000001163d */
[----:B------:R-:W-:Y:S01]  /*17c0*/  IMAD.MOV.U32 R23, RZ, RZ, RZ ;  /* 0x000000ffff177224 */ /* 0x000fe200078e00ff */
[----:B------:R-:W-:Y:S01]  /*17d0*/  LOP3.LUT R63, RZ, R0, RZ, 0x33, !PT ;  /* 0x00000000ff3f7212 */ /* 0x000fe200078e33ff */
[----:B0-----:R-:W-:Y:S01]  /*17e0*/  VIADD R62, R62, 0xffffffff ;  /* 0xffffffff3e3e7836 */ /* 0x001fe20000000000 */
[----:B------:R-:W-:Y:S01]  /*17f0*/  UIADD3 UR44, UR43, -UR44, URZ ;  /* 0x8000002c2b2c7290 */ /* 0x000fe2000fffe03f */
[----:B------:R-:W-:Y:S01]  /*1800*/  UMOV UR40, URZ ;  /* 0x0000003f00287c82 */ /* 0x000fe20008000000 */
[----:B------:R-:W-:-:S10]  /*1810*/  UMOV UR41, URZ ;  /* 0x0000003f00297c82 */ /* 0x000fd40008000000 */
.L_x_105:
[----:B0-----:R-:W0:Y:S01]  /*1820*/  SHFL.IDX PT, R0, R61, RZ, 0x1f ;  /* 0x00001fff3d007589 */ /* 0x001e2200000e0000 */
[----:B------:R-:W1:Y:S01]  /*1830*/  S2UR UR7, SR_CgaCtaId ;  /* 0x00000000000779c3 */ /* 0x000e620000008800 */
[----:B------:R-:W-:Y:S01]  /*1840*/  UMOV UR6, 0x400 ;  /* 0x0000040000067882 */ /* 0x000fe20000000000 */
[----:B0-----:R-:W-:Y:S01]  /*1850*/  R2UR UR4, R0 ;  /* 0x00000000000472ca */ /* 0x001fe200000e0000 */
[----:B-1----:R-:W-:-:S12]  /*1860*/  ULEA UR6, UR7, UR6, 0x18 ;  /* 0x0000000607067291 */ /* 0x002fd8000f8ec03f */
[----:B------:R-:W-:-:S04]  /*1870*/  ULEA.HI UR5, UR4, UR4, URZ, 0x1 ;  /* 0x0000000404057291 */ /* 0x000fc8000f8f083f */
[----:B------:R-:W-:-:S04]  /*1880*/  ULOP3.LUT UR5, UR5, 0x1ffffe, URZ, 0xc0, !UPT ;  /* 0x001ffffe05057892 */ /* 0x000fc8000f8ec03f */
[----:B------:R-:W-:-:S03]  /*1890*/  UIADD3 UR5, UR4, -UR5, URZ ;  /* 0x8000000504057290 */ /* 0x000fc6000fffe03f */
[----:B------:R-:W-:Y:S01]  /*18a0*/  ULDC UR4, c[0x0][0x28c] ;  /* 0x0000a30000047ab9 */ /* 0x000fe20000000800 */
[----:B------:R-:W-:Y:S01]  /*18b0*/  ULEA UR5, UR5, UR6, 0xb ;  /* 0x0000000605057291 */ /* 0x000fe2000f8e583f */
[----:B------:R-:W-:-:S03]  /*18c0*/  ISETP.LT.AND P0, PT, RZ, UR4, PT ;  /* 0x00000004ff007c0c */ /* 0x000fc6000bf01270 */
[----:B------:R-:W-:-:S04]  /*18d0*/  UIADD3 UR5, UR5, 0x300, URZ ;  /* 0x0000030005057890 */ /* 0x000fc8000fffe03f */
[----:B------:R-:W-:-:S04]  /*18e0*/  USHF.R.U32.HI UR5, URZ, 0x4, UR5 ;  /* 0x000000043f057899 */ /* 0x000fc80008011605 */
[----:B------:R-:W-:-:S04]  /*18f0*/  ULOP3.LUT UR5, UR5, 0x3fff, URZ, 0xc0, !UPT ;  /* 0x00003fff05057892 */ /* 0x000fc8000f8ec03f */
[----:B------:R-:W-:Y:S01]  /*1900*/  ULOP3.LUT UR45, UR5, 0x10000, URZ, 0xfc, !UPT ;  /* 0x00010000052d7892 */ /* 0x000fe2000f8efc3f */
[----:B---3--:R-:W-:Y:S11]  /*1910*/  @P0 BRA `(.L_x_18) ;  /* 0x0000000000400947 */ /* 0x008ff60003800000 */
[----:B------:R-:W-:Y:S01]  /*1920*/  MOV R0, 0x0 ;  /* 0x0000000000007802 */ /* 0x000fe20000000f00 */
[----:B------:R-:W-:Y:S01]  /*1930*/  ULDC.64 UR4, c[0x4][0x68] ;  /* 0x01001a0000047ab9 */ /* 0x000fe20000000a00 */
[----:B------:R-:W-:Y:S01]  /*1940*/  ULDC.64 UR6, c[0x4][0x8] ;  /* 0x0100020000067ab9 */ /* 0x000fe20000000a00 */
[----:B------:R-:W-:Y:S01]  /*1950*/  IMAD.U32 R4, RZ, RZ, UR4 ;  /* 0x00000004ff047e24 */ /* 0x000fe2000f8e00ff */
[----:B------:R0:W1:Y:S01]  /*1960*/  LDC.64 R14, c[0x4][R0] ;  /* 0x01000000000e7b82 */ /* 0x0000620000000a00 */
[----:B------:R-:W-:Y:S01]  /*1970*/  IMAD.U32 R5, RZ, RZ, UR5 ;  /* 0x00000005ff057e24 */ /* 0x000fe2000f8e00ff */
[----:B------:R-:W-:Y:S01]  /*1980*/  ULDC.64 UR4, c[0x4][0x70] ;  /* 0x01001c0000047ab9 */ /* 0x000fe20000000a00 */
[----:B------:R-:W-:Y:S02]  /*1990*/  IMAD.U32 R10, RZ, RZ, UR6 ;  /* 0x00000006ff0a7e24 */ /* 0x000fe4000f8e00ff */
[----:B------:R-:W-:Y:S02]  /*19a0*/  IMAD.U32 R6, RZ, RZ, UR4 ;  /* 0x00000004ff067e24 */ /* 0x000fe4000f8e00ff */
[----:B------:R-:W-:-:S02]  /*19b0*/  IMAD.U32 R7, RZ, RZ, UR5 ;  /* 0x00000005ff077e24 */ /* 0x000fc4000f8e00ff */
[----:B------:R-:W-:Y:S02]  /*19c0*/  IMAD.U32 R11, RZ, RZ, UR7 ;  /* 0x00000007ff0b7e24 */ /* 0x000fe4000f8e00ff */
[----:B------:R-:W-:Y:S02]  /*19d0*/  IMAD.MOV.U32 R8, RZ, RZ, 0x1e1 ;  /* 0x000001e1ff087424 */ /* 0x000fe400078e00ff */
[----:B------:R-:W-:Y:S02]  /*19e0*/  IMAD.MOV.U32 R12, RZ, RZ, 0x1 ;  /* 0x00000001ff0c7424 */ /* 0x000fe400078e00ff */
[----:B0-----:R-:W-:-:S07]  /*19f0*/  IMAD.MOV.U32 R13, RZ, RZ, RZ ;  /* 0x000000ffff0d7224 */ /* 0x001fce00078e00ff */
[----:B------:R-:W-:-:S07]  /*1a00*/  LEPC R20, `(.L_x_18) ;  /* 0x000000001014794e */ /* 0x000fce0000000000 */
[----:B-1---5:R-:W-:Y:S05]  /*1a10*/  CALL.ABS.NOINC R14 ;  /* 0x000000000e007343 */ /* 0x022fea0003c00000 */
.L_x_18:
[----:B------:R-:W-:-:S04]  /*1a20*/  LOP3.LUT R0, R18, 0x1, RZ, 0xfc, !PT ;  /* 0x0000000112007812 */ /* 0x000fc800078efcff */
[----:B------:R-:W-:-:S13]  /*1a30*/  ISETP.NE.AND P0, PT, R0, 0x3, PT ;  /* 0x000000030000780c */ /* 0x000fda0003f05270 */
[----:B------:R-:W-:Y:S05]  /*1a40*/  @!P0 BRA `(.L_x_19) ;  /* 0x0000000000048947 */ /* 0x000fea0003800000 */
[----:B------:R-:W-:Y:S01]  /*1a50*/  BPT.TRAP 0x1 ;  /* 0x000000040000795c */ /* 0x000fe20000300000 */
.L_x_19:
[----:B------:R-:W0:Y:S01]  /*1a60*/  S2UR UR5, SR_CgaCtaId ;  /* 0x00000000000579c3 */ /* 0x000e220000008800 */
[----:B------:R-:W-:Y:S01]  /*1a70*/  UMOV UR4, 0x400 ;  /* 0x0000040000047882 */ /* 0x000fe20000000000 */
[----:B------:R-:W-:Y:S02]  /*1a80*/  IMAD.U32 R0, RZ, RZ, UR40 ;  /* 0x00000028ff007e24 */ /* 0x000fe4000f8e00ff */
[----:B------:R-:W-:-:S03]  /*1a90*/  IMAD.U32 R3, RZ, RZ, UR41 ;  /* 0x00000029ff037e24 */ /* 0x000fc6000f8e00ff */
[----:B------:R-:W-:Y:S01]  /*1aa0*/  SHF.L.U32 R0, R0, 0x1f, RZ ;  /* 0x0000001f00007819 */ /* 0x000fe200000006ff */
[----:B0-----:R-:W-:-:S06]  /*1ab0*/  ULEA UR4, UR5, UR4, 0x18 ;  /* 0x0000000405047291 */ /* 0x001fcc000f8ec03f */
[----:B------:R-:W-:-:S04]  /*1ac0*/  IMAD.U32 R6, RZ, RZ, UR4 ;  /* 0x00000004ff067e24 */ /* 0x000fc8000f8e00ff */
[----:B------:R-:W-:-:S04]  /*1ad0*/  IMAD R3, R3, 0x8, R6 ;  /* 0x0000000803037824 */ /* 0x000fc800078e0206 */
[----:B------:R0:W1:Y:S01]  /*1ae0*/  SYNCS.PHASECHK.TRANS64.TRYWAIT P1, [R3+URZ], R0 ;  /* 0x00000000030075a7 */ /* 0x000062000802017f */
[----:B------:R-:W-:Y:S05]  /*1af0*/  @!P0 BRA `(.L_x_20) ;  /* 0x0000000000048947 */ /* 0x000fea0003800000 */
[----:B------:R-:W-:Y:S01]  /*1b00*/  BPT.TRAP 0x1 ;  /* 0x000000040000795c */ /* 0x000fe20000300000 */
.L_x_20:
[----:B------:R-:W-:-:S05]  /*1b10*/  IMAD.U32 R4, RZ, RZ, UR44 ;  /* 0x0000002cff047e24 */ /* 0x000fca000f8e00ff */
[----:B------:R-:W-:Y:S01]  /*1b20*/  ISETP.GE.AND P2, PT, R4, 0x1, PT ;  /* 0x000000010400780c */ /* 0x000fe20003f46270 */
[----:B-1----:R-:W-:-:S12]  /*1b30*/  @P1 BRA `(.L_x_21) ;  /* 0x0000000000081947 */ /* 0x002fd80003800000 */
[----:B------:R-:W1:Y:S02]  /*1b40*/  SYNCS.PHASECHK.TRANS64.TRYWAIT P1, [R3+URZ], R0 ;  /* 0x00000000030075a7 */ /* 0x000e64000802017f */
[----:B-1----:R-:W-:Y:S05]  /*1b50*/  @!P1 BRA `(.L_x_22) ;  /* 0x0000005000789947 */ /* 0x002fea0003800000 */
.L_x_21:
[----:B------:R-:W-:Y:S05]  /*1b60*/  WARPSYNC.ALL ;  /* 0x0000000000007948 */ /* 0x000fea0003800000 */
[----:B------:R-:W-:Y:S01]  /*1b70*/  R2UR UR4, R6 ;  /* 0x00000000060472ca */ /* 0x000fe200000e0000 */
[----:B------:R-:W-:Y:S01]  /*1b80*/  WARPGROUP.ARRIVE ;  /* 0x00000000000079c5 */ /* 0x000fe20000000000 */
[----:B------:R-:W-:Y:S01]  /*1b90*/  UMOV UR5, 0xc0000010 ;  /* 0xc000001000057882 */ /* 0x000fe20000000000 */
[----:B------:R-:W-:-:S10]  /*1ba0*/  UMOV UR7, 0xc0000010 ;  /* 0xc000001000077882 */ /* 0x000fd40000000000 */
[----:B------:R-:W-:-:S04]  /*1bb0*/  UIADD3 UR4, UR4, 0x25300, URZ ;  /* 0x0002530004047890 */ /* 0x000fc8000fffe03f */
[----:B------:R-:W-:-:S04]  /*1bc0*/  USHF.R.U32.HI UR4, URZ, 0x4, UR4 ;  /* 0x000000043f047899 */ /* 0x000fc80008011604 */
[----:B------:R-:W-:-:S04]  /*1bd0*/  ULOP3.LUT UR4, UR4, 0x3fff, URZ, 0xc0, !UPT ;  /* 0x00003fff04047892 */ /* 0x000fc8000f8ec03f */
[----:B------:R-:W-:Y:S02]  /*1be0*/  ULOP3.LUT UR9, UR4, 0x10000, URZ, 0xfc, !UPT ;  /* 0x0001000004097892 */ /* 0x000fe4000f8efc3f */
[----:B------:R-:W-:Y:S02]  /*1bf0*/  ULEA UR4, UR41, UR45, 0x8 ;  /* 0x0000002d29047291 */ /* 0x000fe4000f8e403f */
[----:B------:R-:W-:-:S09]  /*1c00*/  ULEA UR6, UR41, UR9, 0x7 ;  /* 0x0000000929067291 */ /* 0x000fd2000f8e383f */
[----:B------:R-:W-:Y:S03]  /*1c10*/  IGMMA.64x64x32.S8.S8 R24, gdesc[UR4], RZ, !UPT, gsb0 ;  /* 0x01e00000041879f1 */ /* 0x000fe6000c0410ff */
[----:B------:R-:W-:Y:S02]  /*1c20*/  WARPGROUP.DEPBAR.LE gsb0, 0x0 ;  /* 0x00008000000079c5 */ /* 0x000fe40000010000 */
[----:B------:R-:W-:Y:S05]  /*1c30*/  @!P2 BRA `(.L_x_23) ;  /* 0x0000000000cca947 */ /* 0x000fea0003800000 */
[----:B------:R-:W-:Y:S01]  /*1c40*/  UIADD3 UR4, UR41, 0x1, URZ ;  /* 0x0000000129047890 */ /* 0x000fe2000fffe03f */
[----:B01----:R-:W-:Y:S02]  /*1c50*/  IMAD.U32 R0, RZ, RZ, UR44 ;  /* 0x0000002cff007e24 */ /* 0x003fe4000f8e00ff */
[----:B------:R-:W-:Y:S01]  /*1c60*/  IMAD.U32 R3, RZ, RZ, UR41 ;  /* 0x00000029ff037e24 */ /* 0x000fe2000f8e00ff */
[----:B------:R-:W-:-:S04]  /*1c70*/  UISETP.NE.AND UP0, UPT, UR4, 0x25, UPT ;  /* 0x000000250400788c */ /* 0x000fc8000bf05270 */
[----:B------:R-:W-:Y:S02]  /*1c80*/  USEL UR5, URZ, 0x1, UP0 ;  /* 0x000000013f057887 */ /* 0x000fe40008000000 */
[----:B------:R-:W-:Y:S02]  /*1c90*/  USEL UR8, UR4, URZ, UP0 ;  /* 0x0000003f04087287 */ /* 0x000fe40008000000 */
[----:B------:R-:W-:-:S06]  /*1ca0*/  ULOP3.LUT UR5, UR40, UR5, URZ, 0x3c, !UPT ;  /* 0x0000000528057292 */ /* 0x000fcc000f8e3c3f */
[----:B------:R-:W-:-:S07]  /*1cb0*/  IMAD.U32 R7, RZ, RZ, UR5 ;  /* 0x00000005ff077e24 */ /* 0x000fce000f8e00ff */
.L_x_30:
[----:B------:R-:W-:Y:S05]  /*1cc0*/  @!P0 BRA `(.L_x_24) ;  /* 0x0000000000048947 */ /* 0x000fea0003800000 */
[----:B------:R-:W-:Y:S01]  /*1cd0*/  BPT.TRAP 0x1 ;  /* 0x000000040000795c */ /* 0x000fe20000300000 */
.L_x_24:
[----:B------:R-:W0:Y:S01]  /*1ce0*/  S2UR UR5, SR_CgaCtaId ;  /* 0x00000000000579c3 */ /* 0x000e220000008800 */
[----:B------:R-:W-:Y:S01]  /*1cf0*/  UMOV UR4, 0x400 ;  /* 0x0000040000047882 */ /* 0x000fe20000000000 */
[----:B------:R-:W-:Y:S01]  /*1d00*/  IMAD.U32 R5, RZ, RZ, UR8 ;  /* 0x00000008ff057e24 */ /* 0x000fe2000f8e00ff */
[----:B------:R-:W-:Y:S01]  /*1d10*/  SHF.L.U32 R4, R7, 0x1f, RZ ;  /* 0x0000001f07047819 */ /* 0x000fe200000006ff */
[----:B0-----:R-:W-:-:S06]  /*1d20*/  ULEA UR4, UR5, UR4, 0x18 ;  /* 0x0000000405047291 */ /* 0x001fcc000f8ec03f */
[----:B------:R-:W-:-:S04]  /*1d30*/  IMAD.U32 R6, RZ, RZ, UR4 ;  /* 0x00000004ff067e24 */ /* 0x000fc8000f8e00ff */
[----:B------:R-:W-:-:S04]  /*1d40*/  IMAD R5, R5, 0x8, R6 ;  /* 0x0000000805057824 */ /* 0x000fc800078e0206 */
[----:B------:R0:W1:Y:S01]  /*1d50*/  SYNCS.PHASECHK.TRANS64.TRYWAIT P1, [R5+URZ], R4 ;  /* 0x00000004050075a7 */ /* 0x000062000802017f */
[----:B------:R-:W-:Y:S05]  /*1d60*/  @!P0 BRA `(.L_x_25) ;  /* 0x0000000000048947 */ /* 0x000fea0003800000 */
[----:B------:R-:W-:Y:S01]  /*1d70*/  BPT.TRAP 0x1 ;  /* 0x000000040000795c */ /* 0x000fe20000300000 */
.L_x_25:
[----:B-1----:R-:W-:Y:S05]  /*1d80*/  @P1 BRA `(.L_x_26) ;  /* 0x0000000000081947 */ /* 0x002fea0003800000 */
[----:B------:R-:W1:Y:S02]  /*1d90*/  SYNCS.PHASECHK.TRANS64.TRYWAIT P1, [R5+URZ], R4 ;  /* 0x00000004050075a7 */ /* 0x000e64000802017f */
[----:B-1----:R-:W-:Y:S05]  /*1da0*/  @!P1 BRA `(.L_x_27) ;  /* 0x0000004c00f89947 */ /* 0x002fea0003800000 */
.L_x_26:
[----:B------:R-:W-:Y:S01]  /*1db0*/  ULEA UR4, UR8, UR45, 0x8 ;  /* 0x0000002d08047291 */ /* 0x000fe2000f8e403f */
[----:B------:R-:W-:Y:S01]  /*1dc0*/  WARPGROUP.ARRIVE ;  /* 0x00000000000079c5 */ /* 0x000fe20000000000 */
[----:B------:R-:W-:Y:S01]  /*1dd0*/  ULEA UR6, UR8, UR9, 0x7 ;  /* 0x0000000908067291 */ /* 0x000fe2000f8e383f */
[----:B------:R-:W-:Y:S01]  /*1de0*/  UMOV UR5, 0xc0000010 ;  /* 0xc000001000057882 */ /* 0x000fe20000000000 */
[----:B------:R-:W-:-:S07]  /*1df0*/  UMOV UR7, 0xc0000010 ;  /* 0xc000001000077882 */ /* 0x000fce0000000000 */
[----:B------:R-:W-:Y:S03]  /*1e00*/  IGMMA.64x64x32.S8.S8 R24, gdesc[UR4], R24, gsb0 ;  /* 0x01e00000041879f1 */ /* 0x000fe60008041018 */
[----:B------:R-:W-:Y:S02]  /*1e10*/  WARPGROUP.DEPBAR.LE gsb0, 0x0 ;  /* 0x00008000000079c5 */ /* 0x000fe40000010000 */
[----:B------:R-:W-:Y:S05]  /*1e20*/  @!P0 BRA `(.L_x_28) ;  /* 0x0000000000048947 */ /* 0x000fea0003800000 */
[----:B------:R-:W-:Y:S01]  /*1e30*/  BPT.TRAP 0x1 ;  /* 0x000000040000795c */ /* 0x000fe20000300000 */
.L_x_28:
[----:B------:R-:W-:-:S13]  /*1e40*/  ISETP.NE.AND P1, PT, R67, RZ, PT ;  /* 0x000000ff4300720c */ /* 0x000fda0003f25270 */
[----:B01----:R-:W-:-:S04]  /*1e50*/  @P1 IMAD R4, R3, 0x8, R6 ;  /* 0x0000000803041824 */ /* 0x003fc800078e0206 */
[----:B------:R-:W-:-:S05]  /*1e60*/  @P1 VIADD R4, R4, 0x128 ;  /* 0x0000012804041836 */ /* 0x000fca0000000000 */
[----:B------:R-:W-:-:S04]  /*1e70*/  @P1 PRMT R4, R19, 0x654, R4 ;  /* 0x0000065413041816 */ /* 0x000fc80000000004 */
[----:B------:R0:W-:Y:S01]  /*1e80*/  @P1 SYNCS.ARRIVE.TRANS64.RED.A1T0 RZ, [R4+URZ], RZ ;  /* 0x000000ff04ff19a7 */ /* 0x0001e2000810043f */
[----:B------:R-:W-:-:S13]  /*1e90*/  ISETP.GT.U32.AND P1, PT, R18, 0x1, PT ;  /* 0x000000011200780c */ /* 0x000fda0003f24070 */
[----:B0-----:R-:W-:Y:S05]  /*1ea0*/  @P1 BRA `(.L_x_29) ;  /* 0x0000000000041947 */ /* 0x001fea0003800000 */
[----:B------:R-:W-:Y:S01]  /*1eb0*/  BPT.TRAP 0x1 ;  /* 0x000000040000795c */ /* 0x000fe20000300000 */
.L_x_29:
[----:B------:R-:W-:Y:S01]  /*1ec0*/  UIADD3 UR8, UR8, 0x1, URZ ;  /* 0x0000000108087890 */ /* 0x000fe2000fffe03f */
[C---:B------:R-:W-:Y:S01]  /*1ed0*/  ISETP.GT.AND P2, PT, R0.reuse, 0x1, PT ;  /* 0x000000010000780c */ /* 0x040fe20003f44270 */
[----:B------:R-:W-:Y:S02]  /*1ee0*/  VIADD R3, R3, 0x1 ;  /* 0x0000000103037836 */ /* 0x000fe40000000000 */
[----:B------:R-:W-:Y:S01]  /*1ef0*/  UISETP.NE.AND UP0, UPT, UR8, 0x25, UPT ;  /* 0x000000250800788c */ /* 0x000fe2000bf05270 */
[----:B------:R-:W-:Y:S02]  /*1f00*/  VIADD R0, R0, 0xffffffff ;  /* 0xffffffff00007836 */ /* 0x000fe40000000000 */
[C---:B------:R-:W-:Y:S01]  /*1f10*/  ISETP.NE.AND P1, PT, R3.reuse, 0x25, PT ;  /* 0x000000250300780c */ /* 0x040fe20003f25270 */
[----:B------:R-:W-:Y:S02]  /*1f20*/  USEL UR4, URZ, 0x1, UP0 ;  /* 0x000000013f047887 */ /* 0x000fe40008000000 */
[----:B------:R-:W-:Y:S01]  /*1f30*/  USEL UR8, UR8, URZ, UP0 ;  /* 0x0000003f08087287 */ /* 0x000fe20008000000 */
[----:B------:R-:W-:-:S03]  /*1f40*/  SEL R3, R3, RZ, P1 ;  /* 0x000000ff03037207 */ /* 0x000fc60000800000 */
[----:B------:R-:W-:Y:S01]  /*1f50*/  LOP3.LUT R7, R7, UR4, RZ, 0x3c, !PT ;  /* 0x0000000407077c12 */ /* 0x000fe2000f8e3cff */
[----:B------:R-:W-:Y:S07]  /*1f60*/  @P2 BRA `(.L_x_30) ;  /* 0xfffffffc00542947 */ /* 0x000fee000383ffff */
.L_x_23:
[----:B01----:R-:W0:Y:S02]  /*1f70*/  LDC R0, c[0x0][0x28c] ;  /* 0x0000a300ff007b82 */ /* 0x003e240000000800 */
[----:B0-----:R-:W-:-:S13]  /*1f80*/  ISETP.GE.AND P1, PT, R0, 0x1, PT ;  /* 0x000000010000780c */ /* 0x001fda0003f26270 */
[----:B------:R-:W-:Y:S05]  /*1f90*/  @!P1 BRA `(.L_x_31) ;  /* 0x0000000000509947 */ /* 0x000fea0003800000 */
[----:B------:R-:W-:Y:S05]  /*1fa0*/  @!P0 BRA `(.L_x_32) ;  /* 0x0000000000048947 */ /* 0x000fea0003800000 */
[----:B------:R-:W-:Y:S01]  /*1fb0*/  BPT.TRAP 0x1 ;  /* 0x000000040000795c */ /* 0x000fe20000300000 */
.L_x_32:
[----:B------:R-:W-:Y:S01]  /*1fc0*/  ISETP.NE.AND P1, PT, R67, RZ, PT ;  /* 0x000000ff4300720c */ /* 0x000fe20003f25270 */
[----:B------:R-:W-:Y:S01]  /*1fd0*/  BSSY B0, `(.L_x_33) ;  /* 0x000000e000007945 */ /* 0x000fe20003800000 */
[----:B------:R-:W-:-:S11]  /*1fe0*/  ISETP.GT.U32.AND P0, PT, R18, 0x1, PT ;  /* 0x000000011200780c */ /* 0x000fd60003f04070 */
[----:B------:R-:W-:Y:S05]  /*1ff0*/  @!P1 BRA `(.L_x_34) ;  /* 0x00000000002c9947 */ /* 0x000fea0003800000 */
[----:B------:R-:W-:-:S04]  /*2000*/  UIADD3 UR6, UR44, UR41, URZ ;  /* 0x000000292c067290 */ /* 0x000fc8000fffe03f */
[----:B------:R-:W-:-:S04]  /*2010*/  UIMAD.WIDE.U32 UR4, UR6, -0x45306eb3, URZ ;  /* 0xbacf914d060478a5 */ /* 0x000fc8000f8e003f */
[----:B------:R-:W-:-:S04]  /*2020*/  UIADD3 UR4, UR6, -UR5, URZ ;  /* 0x8000000506047290 */ /* 0x000fc8000fffe03f */
[----:B------:R-:W-:-:S04]  /*2030*/  ULEA.HI UR4, UR4, UR5, URZ, 0x1f ;  /* 0x0000000504047291 */ /* 0x000fc8000f8ff83f */
[----:B------:R-:W-:-:S04]  /*2040*/  USHF.R.U32.HI UR4, URZ, 0x5, UR4 ;  /* 0x000000053f047899 */ /* 0x000fc80008011604 */
[----:B------:R-:W-:-:S06]  /*2050*/  UIMAD UR4, UR4, -0x25, UR6 ;  /* 0xffffffdb040478a4 */ /* 0x000fcc000f8e0206 */
[----:B------:R-:W-:-:S04]  /*2060*/  IMAD.U32 R3, RZ, RZ, UR4 ;  /* 0x00000004ff037e24 */ /* 0x000fc8000f8e00ff */
[----:B------:R-:W-:-:S04]  /*2070*/  IMAD R0, R3, 0x8, R6 ;  /* 0x0000000803007824 */ /* 0x000fc800078e0206 */
[----:B------:R-:W-:-:S05]  /*2080*/  VIADD R0, R0, 0x128 ;  /* 0x0000012800007836 */ /* 0x000fca0000000000 */
[----:B------:R-:W-:-:S04]  /*2090*/  PRMT R0, R19, 0x654, R0 ;  /* 0x0000065413007816 */ /* 0x000fc80000000000 */
[----:B------:R0:W-:Y:S03]  /*20a0*/  SYNCS.ARRIVE.TRANS64.RED.A1T0 RZ, [R0+URZ], RZ ;  /* 0x000000ff00ff79a7 */ /* 0x0001e6000810043f */
.L_x_34:
[----:B------:R-:W-:Y:S05]  /*20b0*/  BSYNC B0 ;  /* 0x0000000000007941 */ /* 0x000fea0003800000 */
.L_x_33:
[----:B------:R-:W-:Y:S05]  /*20c0*/  @P0 BRA `(.L_x_31) ;  /* 0x0000000000040947 */ /* 0x000fea0003800000 */
[----:B------:R-:W-:Y:S01]  /*20d0*/  BPT.TRAP 0x1 ;  /* 0x000000040000795c */ /* 0x000fe20000300000 */
.L_x_31:
[----:B------:R-:W-:Y:S01]  /*20e0*/  UISETP.GE.U32.AND UP1, UPT, UR43, 0x25, UPT ;  /* 0x000000252b00788c */ /* 0x000fe2000bf26070 */
[----:B------:R-:W-:Y:S01]  /*20f0*/  IMAD.SHL.U32 R3, R68, 0x40, RZ ;  /* 0x0000004044037824 */ /* 0x000fe200078e00ff */
[----:B------:R-:W-:Y:S01]  /*2100*/  UIADD3 UR41, UR43, UR41, URZ ;  /* 0x000000292b297290 */ /* 0x000fe2000fffe03f */
[----:B------:R-:W-:Y:S01]  /*2110*/  IMAD.SHL.U32 R11, R69, 0x80, RZ ;  /* 0x00000080450b7824 */ /* 0x000fe200078e00ff */
[----:B------:R-:W-:Y:S01]  /*2120*/  ULDC UR7, c[0x0][0x288] ;  /* 0x0000a20000077ab9 */ /* 0x000fe20000000800 */
[----:B0-----:R-:W-:Y:S01]  /*2130*/  IMAD.MOV.U32 R0, RZ, RZ, -0x1 ;  /* 0xffffffffff007424 */ /* 0x001fe200078e00ff */
[----:B------:R-:W-:Y:S01]  /*2140*/  UISETP.GT.U32.AND UP0, UPT, UR41, 0x24, UPT ;  /* 0x000000242900788c */ /* 0x000fe2000bf04070 */
[----:B------:R-:W-:-:S03]  /*2150*/  ISETP.GE.AND P0, PT, R3, UR7, PT ;  /* 0x0000000703007c0c */ /* 0x000fc6000bf06270 */
[----:B------:R-:W-:Y:S02]  /*2160*/  UISETP.LT.U32.AND UP0, UPT, UR43, 0x25, UP0 ;  /* 0x000000252b00788c */ /* 0x000fe40008701070 */
[----:B------:R-:W-:Y:S02]  /*2170*/  @UP1 UIMAD.WIDE.U32 UR4, UR41, -0x45306eb3, URZ ;  /* 0xbacf914d290418a5 */ /* 0x000fe4000f8e003f */
[----:B------:R-:W-:Y:S02]  /*2180*/  USEL UR6, URZ, 0x1, !UP0 ;  /* 0x000000013f067887 */ /* 0x000fe4000c000000 */
[----:B------:R-:W-:Y:S02]  /*2190*/  @UP1 UIADD3 UR4, UR41, -UR5, URZ ;  /* 0x8000000529041290 */ /* 0x000fe4000fffe03f */
[----:B------:R-:W-:Y:S02]  /*21a0*/  ULOP3.LUT UR40, UR40, UR6, URZ, 0x3c, !UPT ;  /* 0x0000000628287292 */ /* 0x000fe4000f8e3c3f */
[----:B------:R-:W-:-:S03]  /*21b0*/  @UP1 ULEA.HI UR4, UR4, UR5, URZ, 0x1f ;  /* 0x0000000504041291 */ /* 0x000fc6000f8ff83f */
[----:B------:R-:W-:Y:S01]  /*21c0*/  ULDC UR5, c[0x0][0x284] ;  /* 0x0000a10000057ab9 */ /* 0x000fe20000000800 */
[----:B------:R-:W-:Y:S01]  /*21d0*/  @UP1 USHF.R.U32.HI UR4, URZ, 0x5, UR4 ;  /* 0x000000053f041899 */ /* 0x000fe20008011604 */
[----:B------:R-:W-:-:S03]  /*21e0*/  ISETP.GE.OR P0, PT, R11, UR5, P0 ;  /* 0x000000050b007c0c */ /* 0x000fc60008706670 */
[----:B------:R-:W-:-:S10]  /*21f0*/  @UP1 ULOP3.LUT UR40, UR40, 0x1, UR4, 0x78, !UPT ;  /* 0x0000000128281892 */ /* 0x000fd4000f8e7804 */
[----:B------:R-:W-:Y:S05]  /*2200*/  @P0 BRA `(.L_x_35) ;  /* 0x0000001c003c0947 */ /* 0x000fea0003800000 */
[----:B------:R-:W0:Y:S01]  /*2210*/  LDC.64 R12, c[0x0][0x5c8] ;  /* 0x00017200ff0c7b82 */ /* 0x000e220000000a00 */
[----:B------:R-:W-:Y:S01]  /*2220*/  SHF.R.S32.HI R10, RZ, 0x1f, R66 ;  /* 0x0000001fff0a7819 */ /* 0x000fe20000011442 */
[----:B------:R-:W-:Y:S01]  /*2230*/  ULDC.64 UR4, c[0x0][0x5d0] ;  /* 0x0001740000047ab9 */ /* 0x000fe20000000a00 */
[----:B------:R-:W-:Y:S01]  /*2240*/  LOP3.LUT R8, R3, 0x6, R60, 0xf8, !PT ;  /* 0x0000000603087812 */ /* 0x000fe200078ef83c */
[----:B------:R-:W-:Y:S01]  /*2250*/  IMAD.WIDE R14, R69, 0x80, R22 ;  /* 0x00000080450e7825 */ /* 0x000fe200078e0216 */
[----:B------:R-:W-:Y:S02]  /*2260*/  BSSY B0, `(.L_x_35) ;  /* 0x00001c9000007945 */ /* 0x000fe40003800000 */
[----:B------:R-:W-:Y:S01]  /*2270*/  SHF.R.S32.HI R9, RZ, 0x1f, R8 ;  /* 0x0000001fff097819 */ /* 0x000fe20000011408 */
[----:B------:R-:W-:Y:S02]  /*2280*/  IMAD R5, R10, UR4, RZ ;  /* 0x000000040a057c24 */ /* 0x000fe4000f8e02ff */
[----:B------:R-:W-:-:S02]  /*2290*/  IMAD.IADD R68, R64, 0x1, -R11 ;  /* 0x0000000140447824 */ /* 0x000fc400078e0a0b */
[C---:B------:R-:W-:Y:S02]  /*22a0*/  IMAD R7, R66.reuse, UR5, R5 ;  /* 0x0000000542077c24 */ /* 0x040fe4000f8e0205 */
[----:B------:R-:W-:Y:S01]  /*22b0*/  IMAD.WIDE.U32 R4, R66, UR4, R8 ;  /* 0x0000000442047c25 */ /* 0x000fe2000f8e0008 */
[----:B------:R-:W-:-:S03]  /*22c0*/  ULDC.64 UR4, c[0x0][0x5c0] ;  /* 0x0001700000047ab9 */ /* 0x000fc60000000a00 */
[----:B------:R-:W-:Y:S02]  /*22d0*/  IMAD.IADD R5, R5, 0x1, R7 ;  /* 0x0000000105057824 */ /* 0x000fe400078e0207 */
[----:B------:R-:W-:Y:S02]  /*22e0*/  IMAD.IADD R74, R58, 0x1, -R3 ;  /* 0x000000013a4a7824 */ /* 0x000fe400078e0a03 */
[-C--:B0-----:R-:W-:Y:S02]  /*22f0*/  IMAD R6, R15, R12.reuse, RZ ;  /* 0x0000000c0f067224 */ /* 0x081fe400078e02ff */
[----:B------:R-:W-:-:S04]  /*2300*/  IMAD.WIDE.U32 R4, R14, R12, R4 ;  /* 0x0000000c0e047225 */ /* 0x000fc800078e0004 */
[----:B------:R-:W-:Y:S01]  /*2310*/  IMAD R7, R14, R13, R6 ;  /* 0x0000000d0e077224 */ /* 0x000fe200078e0206 */
[----:B------:R-:W-:-:S04]  /*2320*/  IADD3 R6, P0, R4, UR4, RZ ;  /* 0x0000000404067c10 */ /* 0x000fc8000ff1e0ff */
[----:B------:R-:W-:Y:S02]  /*2330*/  IADD3.X R7, R5, UR5, R7, P0, !PT ;  /* 0x0000000505077c10 */ /* 0x000fe400087fe407 */
[----:B-----5:R-:W-:Y:S02]  /*2340*/  ISETP.NE.AND P0, PT, R57, RZ, PT ;  /* 0x000000ff3900720c */ /* 0x020fe40003f05270 */
[----:B------:R-:W-:-:S04]  /*2350*/  LEA R4, P1, R12, R6, 0x3 ;  /* 0x000000060c047211 */ /* 0x000fc800078218ff */
[----:B------:R-:W-:-:S07]  /*2360*/  LEA.HI.X R5, R12, R7, R13, 0x3, P1 ;  /* 0x000000070c057211 */ /* 0x000fce00008f1c0d */
[----:B------:R-:W-:Y:S05]  /*2370*/  @!P0 BRA `(.L_x_36) ;  /* 0x00000014001c8947 */ /* 0x000fea0003800000 */
[----:B------:R-:W0:Y:S01]  /*2380*/  LDC.64 R70, c[0x0][0x5b0] ;  /* 0x00016c00ff467b82 */ /* 0x000e220000000a00 */
[----:B------:R-:W-:Y:S01]  /*2390*/  ULDC.64 UR4, c[0x0][0x5b8] ;  /* 0x00016e0000047ab9 */ /* 0x000fe20000000a00 */
[----:B------:R-:W-:Y:S01]  /*23a0*/  ISETP.GE.AND P1, PT, R74, 0x1, PT ;  /* 0x000000014a00780c */ /* 0x000fe20003f26270 */
[----:B------:R-:W-:Y:S01]  /*23b0*/  IMAD R3, R10, UR4, RZ ;  /* 0x000000040a037c24 */ /* 0x000fe2000f8e02ff */
[----:B------:R-:W-:Y:S01]  /*23c0*/  BSSY B1, `(.L_x_37) ;  /* 0x0000010000017945 */ /* 0x000fe20003800000 */
[----:B------:R-:W-:Y:S01]  /*23d0*/  IMAD.WIDE.U32 R20, R66, UR4, R8 ;  /* 0x0000000442147c25 */ /* 0x000fe2000f8e0008 */
[----:B------:R-:W-:Y:S02]  /*23e0*/  ISETP.LT.OR P2, PT, R68, 0x1, !P1 ;  /* 0x000000014400780c */ /* 0x000fe40004f41670 */
[----:B------:R-:W1:Y:S01]  /*23f0*/  LDC.64 R72, c[0x0][0x5a8] ;  /* 0x00016a00ff487b82 */ /* 0x000e620000000a00 */
[----:B------:R-:W-:Y:S02]  /*2400*/  IMAD R3, R66, UR5, R3 ;  /* 0x0000000542037c24 */ /* 0x000fe4000f8e0203 */
[----:B------:R-:W-:-:S02]  /*2410*/  IMAD.MOV.U32 R10, RZ, RZ, R20 ;  /* 0x000000ffff0a7224 */ /* 0x000fc400078e0014 */
[----:B------:R-:W-:Y:S02]  /*2420*/  IMAD.IADD R11, R21, 0x1, R3 ;  /* 0x00000001150b7824 */ /* 0x000fe400078e0203 */
[-C--:B0-----:R-:W-:Y:S01]  /*2430*/  IMAD R3, R15, R70.reuse, RZ ;  /* 0x000000460f037224 */ /* 0x081fe200078e02ff */
[----:B------:R-:W-:Y:S01]  /*2440*/  SHF.L.U64.HI R13, R70, 0x3, R71 ;  /* 0x00000003460d7819 */ /* 0x000fe20000010247 */
[----:B------:R-:W-:-:S04]  /*2450*/  IMAD.WIDE.U32 R8, R14, R70, R10 ;  /* 0x000000460e087225 */ /* 0x000fc800078e000a */
[----:B------:R-:W-:Y:S01]  /*2460*/  IMAD R69, R14, R71, R3 ;  /* 0x000000470e457224 */ /* 0x000fe200078e0203 */
[----:B-1----:R-:W-:Y:S01]  /*2470*/  IADD3 R8, P0, R8, R72, RZ ;  /* 0x0000004808087210 */ /* 0x002fe20007f1e0ff */
[----:B------:R-:W-:-:S03]  /*2480*/  IMAD.SHL.U32 R12, R70, 0x8, RZ ;  /* 0x00000008460c7824 */ /* 0x000fc600078e00ff */
[----:B------:R-:W-:Y:S01]  /*2490*/  IADD3.X R9, R73, R9, R69, P0, !PT ;  /* 0x0000000949097210 */ /* 0x000fe200007fe445 */
[----:B------:R-:W-:Y:S08]  /*24a0*/  @P2 BRA `(.L_x_38) ;  /* 0x0000000000042947 */ /* 0x000ff00003800000 */
[----:B------:R0:W5:Y:S02]  /*24b0*/  LDG.E.U8 R65, desc[UR38][R8.64] ;  /* 0x0000002608417981 */ /* 0x000164000c1e1100 */
.L_x_38:
[----:B------:R-:W-:Y:S05]  /*24c0*/  BSYNC B1 ;  /* 0x0000000000017941 */ /* 0x000fea0003800000 */
.L_x_37:
[----:B-----5:R-:W-:Y:S01]  /*24d0*/  LOP3.LUT R3, R65, 0xffff, RZ, 0xc0, !PT ;  /* 0x0000ffff41037812 */ /* 0x020fe200078ec0ff */
[----:B------:R-:W-:Y:S01]  /*24e0*/  IMAD.WIDE.U32 R12, R14, R70, R12 ;  /* 0x000000460e0c7225 */ /* 0x000fe200078e000c */
[----:B------:R-:W-:Y:S01]  /*24f0*/  ISETP.GE.AND P0, PT, R74, 0x2, PT ;  /* 0x000000024a00780c */ /* 0x000fe20003f06270 */
[----:B------:R-:W-:Y:S01]  /*2500*/  BSSY B1, `(.L_x_39) ;  /* 0x000000f000017945 */ /* 0x000fe20003800000 */
[----:B------:R-:W-:Y:S01]  /*2510*/  PRMT R14, R3, 0x8880, RZ ;  /* 0x00008880030e7816 */ /* 0x000fe200000000ff */
[----:B------:R-:W-:Y:S01]  /*2520*/  IMAD.IADD R3, R69, 0x1, R13 ;  /* 0x0000000145037824 */ /* 0x000fe200078e020d */
[----:B------:R-:W-:Y:S02]  /*2530*/  IADD3 R10, P3, P4, R20, R72, R12 ;  /* 0x00000048140a7210 */ /* 0x000fe40007c7e00c */
[----:B------:R-:W-:Y:S01]  /*2540*/  ISETP.LT.OR P1, PT, R68, 0x9, !P1 ;  /* 0x000000094400780c */ /* 0x000fe20004f21670 */
[----:B------:R-:W-:Y:S01]  /*2550*/  IMAD.MOV.U32 R12, RZ, RZ, R14 ;  /* 0x000000ffff0c7224 */ /* 0x000fe200078e000e */
[----:B------:R-:W-:-:S02]  /*2560*/  IADD3.X R11, R11, R73, R3, P3, P4 ;  /* 0x000000490b0b7210 */ /* 0x000fc40001fe8403 */
[----:B------:R-:W-:Y:S01]  /*2570*/  ISETP.LT.OR P3, PT, R68, 0x1, !P0 ;  /* 0x000000014400780c */ /* 0x000fe20004761670 */
[----:B------:R-:W-:-:S04]  /*2580*/  IMAD R3, R12, R57, RZ ;  /* 0x000000390c037224 */ /* 0x000fc800078e02ff */
[----:B------:R-:W-:-:S05]  /*2590*/  @!P2 IMAD R13, R24, R56, R3 ;  /* 0x00000038180da224 */ /* 0x000fca00078e0203 */
[----:B------:R1:W-:Y:S03]  /*25a0*/  @!P2 STG.E.U8 desc[UR38][R6.64], R13 ;  /* 0x0000000d0600a986 */ /* 0x0003e6000c101126 */
[----:B------:R-:W-:Y:S05]  /*25b0*/  @P3 BRA `(.L_x_40) ;  /* 0x00000000000c3947 */ /* 0x000fea0003800000 */
[----:B------:R-:W2:Y:S02]  /*25c0*/  LDG.E.U8 R65, desc[UR38][R8.64+0x1] ;  /* 0x0000012608417981 */ /* 0x000ea4000c1e1100 */
[----:B--2---:R-:W-:-:S05]  /*25d0*/  PRMT R12, R65, 0x8880, RZ ;  /* 0x00008880410c7816 */ /* 0x004fca00000000ff */
[----:B------:R-:W-:-:S07]  /*25e0*/  IMAD R3, R12, R57, RZ ;  /* 0x000000390c037224 */ /* 0x000fce00078e02ff */
.L_x_40:
[----:B------:R-:W-:Y:S05]  /*25f0*/  BSYNC B1 ;  /* 0x0000000000017941 */ /* 0x000fea0003800000 */
.L_x_39:
[----:B------:R-:W-:Y:S01]  /*2600*/  @!P3 IMAD R25, R25, R56, R3 ;  /* 0x000000381919b224 */ /* 0x000fe200078e0203 */
[----:B------:R-:W-:Y:S04]  /*2610*/  BSSY B1, `(.L_x_41) ;  /* 0x0000006000017945 */ /* 0x000fe80003800000 */
[----:B------:R2:W-:Y:S01]  /*2620*/  @!P3 STG.E.U8 desc[UR38][R6.64+0x1], R25 ;  /* 0x000001190600b986 */ /* 0x0005e2000c101126 */
[----:B------:R-:W-:Y:S05]  /*2630*/  @P1 BRA `(.L_x_42) ;  /* 0x00000000000c1947 */ /* 0x000fea0003800000 */
[----:B------:R-:W3:Y:S02]  /*2640*/  LDG.E.U8 R65, desc[UR38][R10.64] ;  /* 0x000000260a417981 */ /* 0x000ee4000c1e1100 */
[----:B---3--:R-:W-:-:S05]  /*2650*/  PRMT R12, R65, 0x8880, RZ ;  /* 0x00008880410c7816 */ /* 0x008fca00000000ff */
[----:B------:R-:W-:-:S07]  /*2660*/  IMAD R3, R12, R57, RZ ;  /* 0x000000390c037224 */ /* 0x000fce00078e02ff */
.L_x_42:
[----:B------:R-:W-:Y:S05]  /*2670*/  BSYNC B1 ;  /* 0x0000000000017941 */ /* 0x000fea0003800000 */
.L_x_41:
[----:B------:R-:W-:Y:S01]  /*2680*/  ISETP.LT.OR P0, PT, R68, 0x9, !P0 ;  /* 0x000000094400780c */ /* 0x000fe20004701670 */
[----:B-1----:R-:W-:Y:S01]  /*2690*/  @!P1 IMAD R13, R26, R56, R3 ;  /* 0x000000381a0d9224 */ /* 0x002fe200078e0203 */
[C---:B------:R-:W-:Y:S01]  /*26a0*/  ISETP.GE.AND P3, PT, R74.reuse, 0x9, PT ;  /* 0x000000094a00780c */ /* 0x040fe20003f66270 */
[----:B------:R-:W-:Y:S01]  /*26b0*/  BSSY B1, `(.L_x_43) ;  /* 0x000000a000017945 */ /* 0x000fe20003800000 */
[----:B------:R-:W-:Y:S02]  /*26c0*/  ISETP.GE.AND P2, PT, R74, 0xa, PT ;  /* 0x0000000a4a00780c */ /* 0x000fe40003f46270 */
[----:B------:R1:W-:Y:S01]  /*26d0*/  @!P1 STG.E.U8 desc[UR38][R4.64], R13 ;  /* 0x0000000d04009986 */ /* 0x0003e2000c101126 */
[C---:B------:R-:W-:Y:S02]  /*26e0*/  ISETP.LT.OR P4, PT, R68.reuse, 0x1, !P3 ;  /* 0x000000014400780c */ /* 0x040fe40005f81670 */
[C---:B------:R-:W-:Y:S02]  /*26f0*/  ISETP.LT.OR P1, PT, R68.reuse, 0x1, !P2 ;  /* 0x000000014400780c */ /* 0x040fe40005721670 */
[----:B------:R-:W-:-:S02]  /*2700*/  ISETP.LT.OR P3, PT, R68, 0x9, !P3 ;  /* 0x000000094400780c */ /* 0x000fc40005f61670 */
[----:B------:R-:W-:Y:S11]  /*2710*/  @P0 BRA `(.L_x_44) ;  /* 0x00000000000c0947 */ /* 0x000ff60003800000 */
[----:B------:R-:W3:Y:S02]  /*2720*/  LDG.E.U8 R65, desc[UR38][R10.64+0x1] ;  /* 0x000001260a417981 */ /* 0x000ee4000c1e1100 */
[----:B---3--:R-:W-:-:S05]  /*2730*/  PRMT R12, R65, 0x8880, RZ ;  /* 0x00008880410c7816 */ /* 0x008fca00000000ff */
[----:B------:R-:W-:-:S07]  /*2740*/  IMAD R3, R12, R57, RZ ;  /* 0x000000390c037224 */ /* 0x000fce00078e02ff */
.L_x_44:
[----:B------:R-:W-:Y:S05]  /*2750*/  BSYNC B1 ;  /* 0x0000000000017941 */ /* 0x000fea0003800000 */
.L_x_43:
[----:B------:R-:W-:Y:S01]  /*2760*/  @!P0 IMAD R27, R27, R56, R3 ;  /* 0x000000381b1b8224 */ /* 0x000fe200078e0203 */
[----:B------:R-:W-:Y:S04]  /*2770*/  BSSY B1, `(.L_x_45) ;  /* 0x0000006000017945 */ /* 0x000fe80003800000 */
[----:B------:R3:W-:Y:S01]  /*2780*/  @!P0 STG.E.U8 desc[UR38][R4.64+0x1], R27 ;  /* 0x0000011b04008986 */ /* 0x0007e2000c101126 */
[----:B------:R-:W-:Y:S05]  /*2790*/  @P4 BRA `(.L_x_46) ;  /* 0x00000000000c4947 */ /* 0x000fea0003800000 */
[----:B------:R-:W4:Y:S02]  /*27a0*/  LDG.E.U8 R65, desc[UR38][R8.64+0x8] ;  /* 0x0000082608417981 */ /* 0x000f24000c1e1100 */
[----:B----4-:R-:W-:-:S05]  /*27b0*/  PRMT R12, R65, 0x8880, RZ ;  /* 0x00008880410c7816 */ /* 0x010fca00000000ff */
[----:B------:R-:W-:-:S07]  /*27c0*/  IMAD R3, R12, R57, RZ ;  /* 0x000000390c037224 */ /* 0x000fce00078e02ff */
.L_x_46:
[----:B------:R-:W-:Y:S05]  /*27d0*/  BSYNC B1 ;  /* 0x0000000000017941 */ /* 0x000fea0003800000 */
.L_x_45:
[----:B-1----:R-:W-:Y:S01]  /*27e0*/  @!P4 IMAD R13, R28, R56, R3 ;  /* 0x000000381c0dc224 */ /* 0x002fe200078e0203 */
[----:B------:R-:W-:Y:S04]  /*27f0*/  BSSY B1, `(.L_x_47) ;  /* 0x0000006000017945 */ /* 0x000fe80003800000 */
[----:B------:R1:W-:Y:S01]  /*2800*/  @!P4 STG.E.U8 desc[UR38][R6.64+0x8], R13 ;  /* 0x0000080d0600c986 */ /* 0x0003e2000c101126 */
[----:B------:R-:W-:Y:S05]  /*2810*/  @P1 BRA `(.L_x_48) ;  /* 0x00000000000c1947 */ /* 0x000fea0003800000 */
[----:B------:R-:W4:Y:S02]  /*2820*/  LDG.E.U8 R65, desc[UR38][R8.64+0x9] ;  /* 0x0000092608417981 */ /* 0x000f24000c1e1100 */
[----:B----4-:R-:W-:-:S05]  /*2830*/  PRMT R12, R65, 0x8880, RZ ;  /* 0x00008880410c7816 */ /* 0x010fca00000000ff */
[----:B------:R-:W-:-:S07]  /*2840*/  IMAD R3, R12, R57, RZ ;  /* 0x000000390c037224 */ /* 0x000fce00078e02ff */
.L_x_48:
[----:B------:R-:W-:Y:S05]  /*2850*/  BSYNC B1 ;  /* 0x0000000000017941 */ /* 0x000fea0003800000 */
.L_x_47:
[----:B------:R-:W-:Y:S01]  /*2860*/  @!P1 IMAD R29, R29, R56, R3 ;  /* 0x000000381d1d9224 */ /* 0x000fe200078e0203 */
[----:B------:R-:W-:Y:S04]  /*2870*/  BSSY B1, `(.L_x_49) ;  /* 0x0000006000017945 */ /* 0x000fe80003800000 */
[----:B------:R4:W-:Y:S01]  /*2880*/  @!P1 STG.E.U8 desc[UR38][R6.64+0x9], R29 ;  /* 0x0000091d06009986 */ /* 0x0009e2000c101126 */
[----:B------:R-:W-:Y:S05]  /*2890*/  @P3 BRA `(.L_x_50) ;  /* 0x00000000000c3947 */ /* 0x000fea0003800000 */
[----:B------:R-:W5:Y:S02]  /*28a0*/  LDG.E.U8 R65, desc[UR38][R10.64+0x8] ;  /* 0x000008260a417981 */ /* 0x000f64000c1e1100 */
[----:B-----5:R-:W-:-:S05]  /*28b0*/  PRMT R12, R65, 0x8880, RZ ;  /* 0x00008880410c7816 */ /* 0x020fca00000000ff */
[----:B------:R-:W-:-:S07]  /*28c0*/  IMAD R3, R12, R57, RZ ;  /* 0x000000390c037224 */ /* 0x000fce00078e02ff */
.L_x_50:
[----:B------:R-:W-:Y:S05]  /*28d0*/  BSYNC B1 ;  /* 0x0000000000017941 */ /* 0x000fea0003800000 */
.L_x_49:
        /* <DEDUP_REMOVED lines=10> */
[----:B------:R-:W5:Y:S02]  /*2980*/  LDG.E.U8 R65, desc[UR38][R10.64+0x9] ;  /* 0x000009260a417981 */ /* 0x000f64000c1e1100 */
[----:B-----5:R-:W-:-:S05]  /*2990*/  PRMT R12, R65, 0x8880, RZ ;  /* 0x00008880410c7816 */ /* 0x020fca00000000ff */
[----:B------:R-:W-:-:S07]  /*29a0*/  IMAD R3, R12, R57, RZ ;  /* 0x000000390c037224 */ /* 0x000fce00078e02ff */
.L_x_52:
[----:B------:R-:W-:Y:S05]  /*29b0*/  BSYNC B1 ;  /* 0x0000000000017941 */ /* 0x000fea0003800000 */
.L_x_51:
[----:B------:R-:W-:Y:S01]  /*29c0*/  @!P2 IMAD R31, R31, R56, R3 ;  /* 0x000000381f1fa224 */ /* 0x000fe200078e0203 */
[----:B------:R-:W-:Y:S04]  /*29d0*/  BSSY B1, `(.L_x_53) ;  /* 0x0000006000017945 */ /* 0x000fe80003800000 */
[----:B------:R0:W-:Y:S01]  /*29e0*/  @!P2 STG.E.U8 desc[UR38][R4.64+0x9], R31 ;  /* 0x0000091f0400a986 */ /* 0x0001e2000c101126 */
[----:B------:R-:W-:Y:S05]  /*29f0*/  @P4 BRA `(.L_x_54) ;  /* 0x00000000000c4947 */ /* 0x000fea0003800000 */
[----:B------:R-:W5:Y:S02]  /*2a00*/  LDG.E.U8 R65, desc[UR38][R8.64+0x10] ;  /* 0x0000102608417981 */ /* 0x000f64000c1e1100 */
[----:B-----5:R-:W-:-:S05]  /*2a10*/  PRMT R12, R65, 0x8880, RZ ;  /* 0x00008880410c7816 */ /* 0x020fca00000000ff */
[----:B------:R-:W-:-:S07]  /*2a20*/  IMAD R3, R12, R57, RZ ;  /* 0x000000390c037224 */ /* 0x000fce00078e02ff */
.L_x_54:
[----:B------:R-:W-:Y:S05]  /*2a30*/  BSYNC B1 ;  /* 0x0000000000017941 */ /* 0x000fea0003800000 */
.L_x_53:
[----:B-1----:R-:W-:Y:S01]  /*2a40*/  @!P4 IMAD R13, R32, R56, R3 ;  /* 0x00000038200dc224 */ /* 0x002fe200078e0203 */
[----:B------:R-:W-:Y:S04]  /*2a50*/  BSSY B1, `(.L_x_55) ;  /* 0x0000006000017945 */ /* 0x000fe80003800000 */
[----:B------:R1:W-:Y:S01]  /*2a60*/  @!P4 STG.E.U8 desc[UR38][R6.64+0x10], R13 ;  /* 0x0000100d0600c986 */ /* 0x0003e2000c101126 */
[----:B------:R-:W-:Y:S05]  /*2a70*/  @P3 BRA `(.L_x_56) ;  /* 0x00000000000c3947 */ /* 0x000fea0003800000 */
[----:B------:R-:W5:Y:S02]  /*2a80*/  LDG.E.U8 R65, desc[UR38][R8.64+0x11] ;  /* 0x0000112608417981 */ /* 0x000f64000c1e1100 */
[----:B-----5:R-:W-:-:S05]  /*2a90*/  PRMT R12, R65, 0x8880, RZ ;  /* 0x00008880410c7816 */ /* 0x020fca00000000ff */
[----:B------:R-:W-:-:S07]  /*2aa0*/  IMAD R3, R12, R57, RZ ;  /* 0x000000390c037224 */ /* 0x000fce00078e02ff */
.L_x_56:
[----:B------:R-:W-:Y:S05]  /*2ab0*/  BSYNC B1 ;  /* 0x0000000000017941 */ /* 0x000fea0003800000 */
.L_x_55:
[----:B------:R-:W-:Y:S01]  /*2ac0*/  @!P3 IMAD R33, R33, R56, R3 ;  /* 0x000000382121b224 */ /* 0x000fe200078e0203 */
[----:B------:R-:W-:Y:S04]  /*2ad0*/  BSSY B1, `(.L_x_57) ;  /* 0x0000006000017945 */ /* 0x000fe80003800000 */
[----:B------:R0:W-:Y:S01]  /*2ae0*/  @!P3 STG.E.U8 desc[UR38][R6.64+0x11], R33 ;  /* 0x000011210600b986 */ /* 0x0001e2000c101126 */
[----:B------:R-:W-:Y:S05]  /*2af0*/  @P1 BRA `(.L_x_58) ;  /* 0x00000000000c1947 */ /* 0x000fea0003800000 */
[----:B------:R-:W5:Y:S02]  /*2b00*/  LDG.E.U8 R65, desc[UR38][R10.64+0x10] ;  /* 0x000010260a417981 */ /* 0x000f64000c1e1100 */
[----:B-----5:R-:W-:-:S05]  /*2b10*/  PRMT R12, R65, 0x8880, RZ ;  /* 0x00008880410c7816 */ /* 0x020fca00000000ff */
[----:B------:R-:W-:-:S07]  /*2b20*/  IMAD R3, R12, R57, RZ ;  /* 0x000000390c037224 */ /* 0x000fce00078e02ff */
.L_x_58:
[----:B------:R-:W-:Y:S05]  /*2b30*/  BSYNC B1 ;  /* 0x0000000000017941 */ /* 0x000fea0003800000 */
.L_x_57:
        /* <DEDUP_REMOVED lines=13> */
.L_x_60:
[----:B------:R-:W-:Y:S05]  /*2c10*/  BSYNC B1 ;  /* 0x0000000000017941 */ /* 0x000fea0003800000 */
.L_x_59:
[----:B------:R-:W-:Y:S01]  /*2c20*/  @!P0 IMAD R35, R35, R56, R3 ;  /* 0x0000003823238224 */ /* 0x000fe200078e0203 */
[----:B------:R-:W-:Y:S04]  /*2c30*/  BSSY B1, `(.L_x_61) ;  /* 0x0000006000017945 */ /* 0x000fe80003800000 */
[----:B------:R0:W-:Y:S01]  /*2c40*/  @!P0 STG.E.U8 desc[UR38][R4.64+0x11], R35 ;  /* 0x0000112304008986 */ /* 0x0001e2000c101126 */
[----:B------:R-:W-:Y:S05]  /*2c50*/  @P4 BRA `(.L_x_62) ;  /* 0x00000000000c4947 */ /* 0x000fea0003800000 */
[----:B------:R-:W5:Y:S02]  /*2c60*/  LDG.E.U8 R65, desc[UR38][R8.64+0x18] ;  /* 0x0000182608417981 */ /* 0x000f64000c1e1100 */
[----:B-----5:R-:W-:-:S05]  /*2c70*/  PRMT R12, R65, 0x8880, RZ ;  /* 0x00008880410c7816 */ /* 0x020fca00000000ff */
[----:B------:R-:W-:-:S07]  /*2c80*/  IMAD R3, R12, R57, RZ ;  /* 0x000000390c037224 */ /* 0x000fce00078e02ff */
.L_x_62:
[----:B------:R-:W-:Y:S05]  /*2c90*/  BSYNC B1 ;  /* 0x0000000000017941 */ /* 0x000fea0003800000 */
.L_x_61:
[----:B-1----:R-:W-:Y:S01]  /*2ca0*/  @!P4 IMAD R13, R36, R56, R3 ;  /* 0x00000038240dc224 */ /* 0x002fe200078e0203 */
[----:B------:R-:W-:Y:S04]  /*2cb0*/  BSSY B1, `(.L_x_63) ;  /* 0x0000006000017945 */ /* 0x000fe80003800000 */
[----:B------:R1:W-:Y:S01]  /*2cc0*/  @!P4 STG.E.U8 desc[UR38][R6.64+0x18], R13 ;  /* 0x0000180d0600c986 */ /* 0x0003e2000c101126 */
[----:B------:R-:W-:Y:S05]  /*2cd0*/  @P1 BRA `(.L_x_64) ;  /* 0x00000000000c1947 */ /* 0x000fea0003800000 */
[----:B------:R-:W5:Y:S02]  /*2ce0*/  LDG.E.U8 R65, desc[UR38][R8.64+0x19] ;  /* 0x0000192608417981 */ /* 0x000f64000c1e1100 */
[----:B-----5:R-:W-:-:S05]  /*2cf0*/  PRMT R12, R65, 0x8880, RZ ;  /* 0x00008880410c7816 */ /* 0x020fca00000000ff */
[----:B------:R-:W-:-:S07]  /*2d00*/  IMAD R3, R12, R57, RZ ;  /* 0x000000390c037224 */ /* 0x000fce00078e02ff */
.L_x_64:
[----:B------:R-:W-:Y:S05]  /*2d10*/  BSYNC B1 ;  /* 0x0000000000017941 */ /* 0x000fea0003800000 */
.L_x_63:
[----:B------:R-:W-:Y:S01]  /*2d20*/  @!P1 IMAD R37, R37, R56, R3 ;  /* 0x0000003825259224 */ /* 0x000fe200078e0203 */
[----:B------:R-:W-:Y:S04]  /*2d30*/  BSSY B1, `(.L_x_65) ;  /* 0x0000006000017945 */ /* 0x000fe80003800000 */
[----:B------:R0:W-:Y:S01]  /*2d40*/  @!P1 STG.E.U8 desc[UR38][R6.64+0x19], R37 ;  /* 0x0000192506009986 */ /* 0x0001e2000c101126 */
[----:B------:R-:W-:Y:S05]  /*2d50*/  @P3 BRA `(.L_x_66) ;  /* 0x00000000000c3947 */ /* 0x000fea0003800000 */
[----:B------:R-:W5:Y:S02]  /*2d60*/  LDG.E.U8 R65, desc[UR38][R10.64+0x18] ;  /* 0x000018260a417981 */ /* 0x000f64000c1e1100 */
[----:B-----5:R-:W-:-:S05]  /*2d70*/  PRMT R12, R65, 0x8880, RZ ;  /* 0x00008880410c7816 */ /* 0x020fca00000000ff */
[----:B------:R-:W-:-:S07]  /*2d80*/  IMAD R3, R12, R57, RZ ;  /* 0x000000390c037224 */ /* 0x000fce00078e02ff */
.L_x_66:
[----:B------:R-:W-:Y:S05]  /*2d90*/  BSYNC B1 ;  /* 0x0000000000017941 */ /* 0x000fea0003800000 */
.L_x_65:
        /* <DEDUP_REMOVED lines=13> */
.L_x_68:
[----:B------:R-:W-:Y:S05]  /*2e70*/  BSYNC B1 ;  /* 0x0000000000017941 */ /* 0x000fea0003800000 */
.L_x_67:
[----:B------:R-:W-:Y:S01]  /*2e80*/  @!P2 IMAD R39, R39, R56, R3 ;  /* 0x000000382727a224 */ /* 0x000fe200078e0203 */
[----:B------:R-:W-:Y:S04]  /*2e90*/  BSSY B1, `(.L_x_69) ;  /* 0x0000006000017945 */ /* 0x000fe80003800000 */
[----:B------:R0:W-:Y:S01]  /*2ea0*/  @!P2 STG.E.U8 desc[UR38][R4.64+0x19], R39 ;  /* 0x000019270400a986 */ /* 0x0001e2000c101126 */
[----:B------:R-:W-:Y:S05]  /*2eb0*/  @P4 BRA `(.L_x_70) ;  /* 0x00000000000c4947 */ /* 0x000fea0003800000 */
[----:B------:R-:W5:Y:S02]  /*2ec0*/  LDG.E.U8 R65, desc[UR38][R8.64+0x20] ;  /* 0x0000202608417981 */ /* 0x000f64000c1e1100 */
[----:B-----5:R-:W-:-:S05]  /*2ed0*/  PRMT R12, R65, 0x8880, RZ ;  /* 0x00008880410c7816 */ /* 0x020fca00000000ff */
[----:B------:R-:W-:-:S07]  /*2ee0*/  IMAD R3, R12, R57, RZ ;  /* 0x000000390c037224 */ /* 0x000fce00078e02ff */
.L_x_70:
[----:B------:R-:W-:Y:S05]  /*2ef0*/  BSYNC B1 ;  /* 0x0000000000017941 */ /* 0x000fea0003800000 */
.L_x_69:
[----:B-1----:R-:W-:Y:S01]  /*2f00*/  @!P4 IMAD R13, R40, R56, R3 ;  /* 0x00000038280dc224 */ /* 0x002fe200078e0203 */
[----:B------:R-:W-:Y:S04]  /*2f10*/  BSSY B1, `(.L_x_71) ;  /* 0x0000006000017945 */ /* 0x000fe80003800000 */
[----:B------:R1:W-:Y:S01]  /*2f20*/  @!P4 STG.E.U8 desc[UR38][R6.64+0x20], R13 ;  /* 0x0000200d0600c986 */ /* 0x0003e2000c101126 */
[----:B------:R-:W-:Y:S05]  /*2f30*/  @P3 BRA `(.L_x_72) ;  /* 0x00000000000c3947 */ /* 0x000fea0003800000 */
[----:B------:R-:W5:Y:S02]  /*2f40*/  LDG.E.U8 R65, desc[UR38][R8.64+0x21] ;  /* 0x0000212608417981 */ /* 0x000f64000c1e1100 */
[----:B-----5:R-:W-:-:S05]  /*2f50*/  PRMT R12, R65, 0x8880, RZ ;  /* 0x00008880410c7816 */ /* 0x020fca00000000ff */
[----:B------:R-:W-:-:S07]  /*2f60*/  IMAD R3, R12, R57, RZ ;  /* 0x000000390c037224 */ /* 0x000fce00078e02ff */
.L_x_72:
[----:B------:R-:W-:Y:S05]  /*2f70*/  BSYNC B1 ;  /* 0x0000000000017941 */ /* 0x000fea0003800000 */
.L_x_71:
[----:B------:R-:W-:Y:S01]  /*2f80*/  @!P3 IMAD R41, R41, R56, R3 ;  /* 0x000000382929b224 */ /* 0x000fe200078e0203 */
[----:B------:R-:W-:Y:S04]  /*2f90*/  BSSY B1, `(.L_x_73) ;  /* 0x0000006000017945 */ /* 0x000fe80003800000 */
[----:B------:R0:W-:Y:S01]  /*2fa0*/  @!P3 STG.E.U8 desc[UR38][R6.64+0x21], R41 ;  /* 0x000021290600b986 */ /* 0x0001e2000c101126 */
[----:B------:R-:W-:Y:S05]  /*2fb0*/  @P1 BRA `(.L_x_74) ;  /* 0x00000000000c1947 */ /* 0x000fea0003800000 */
[----:B------:R-:W5:Y:S02]  /*2fc0*/  LDG.E.U8 R65, desc[UR38][R10.64+0x20] ;  /* 0x000020260a417981 */ /* 0x000f64000c1e1100 */
[----:B-----5:R-:W-:-:S05]  /*2fd0*/  PRMT R12, R65, 0x8880, RZ ;  /* 0x00008880410c7816 */ /* 0x020fca00000000ff */
[----:B------:R-:W-:-:S07]  /*2fe0*/  IMAD R3, R12, R57, RZ ;  /* 0x000000390c037224 */ /* 0x000fce00078e02ff */
.L_x_74:
[----:B------:R-:W-:Y:S05]  /*2ff0*/  BSYNC B1 ;  /* 0x0000000000017941 */ /* 0x000fea0003800000 */
.L_x_73:
        /* <DEDUP_REMOVED lines=13> */
.L_x_76:
[----:B------:R-:W-:Y:S05]  /*30d0*/  BSYNC B1 ;  /* 0x0000000000017941 */ /* 0x000fea0003800000 */
.L_x_75:
[----:B------:R-:W-:Y:S01]  /*30e0*/  @!P0 IMAD R43, R43, R56, R3 ;  /* 0x000000382b2b8224 */ /* 0x000fe200078e0203 */
[----:B------:R-:W-:Y:S04]  /*30f0*/  BSSY B1, `(.L_x_77) ;  /* 0x0000006000017945 */ /* 0x000fe80003800000 */
[----:B------:R0:W-:Y:S01]  /*3100*/  @!P0 STG.E.U8 desc[UR38][R4.64+0x21], R43 ;  /* 0x0000212b04008986 */ /* 0x0001e2000c101126 */
[----:B------:R-:W-:Y:S05]  /*3110*/  @P4 BRA `(.L_x_78) ;  /* 0x00000000000c4947 */ /* 0x000fea0003800000 */
[----:B------:R-:W5:Y:S02]  /*3120*/  LDG.E.U8 R65, desc[UR38][R8.64+0x28] ;  /* 0x0000282608417981 */ /* 0x000f64000c1e1100 */
[----:B-----5:R-:W-:-:S05]  /*3130*/  PRMT R12, R65, 0x8880, RZ ;  /* 0x00008880410c7816 */ /* 0x020fca00000000ff */
[----:B------:R-:W-:-:S07]  /*3140*/  IMAD R3, R12, R57, RZ ;  /* 0x000000390c037224 */ /* 0x000fce00078e02ff */
.L_x_78:
[----:B------:R-:W-:Y:S05]  /*3150*/  BSYNC B1 ;  /* 0x0000000000017941 */ /* 0x000fea0003800000 */
.L_x_77:
[----:B-1----:R-:W-:Y:S01]  /*3160*/  @!P4 IMAD R13, R44, R56, R3 ;  /* 0x000000382c0dc224 */ /* 0x002fe200078e0203 */
[----:B------:R-:W-:Y:S04]  /*3170*/  BSSY B1, `(.L_x_79) ;  /* 0x0000006000017945 */ /* 0x000fe80003800000 */
[----:B------:R1:W-:Y:S01]  /*3180*/  @!P4 STG.E.U8 desc[UR38][R6.64+0x28], R13 ;  /* 0x0000280d0600c986 */ /* 0x0003e2000c101126 */
[----:B------:R-:W-:Y:S05]  /*3190*/  @P1 BRA `(.L_x_80) ;  /* 0x00000000000c1947 */ /* 0x000fea0003800000 */
[----:B------:R-:W5:Y:S02]  /*31a0*/  LDG.E.U8 R65, desc[UR38][R8.64+0x29] ;  /* 0x0000292608417981 */ /* 0x000f64000c1e1100 */
[----:B-----5:R-:W-:-:S05]  /*31b0*/  PRMT R12, R65, 0x8880, RZ ;  /* 0x00008880410c7816 */ /* 0x020fca00000000ff */
[----:B------:R-:W-:-:S07]  /*31c0*/  IMAD R3, R12, R57, RZ ;  /* 0x000000390c037224 */ /* 0x000fce00078e02ff */
.L_x_80:
[----:B------:R-:W-:Y:S05]  /*31d0*/  BSYNC B1 ;  /* 0x0000000000017941 */ /* 0x000fea0003800000 */
.L_x_79:
[----:B------:R-:W-:Y:S01]  /*31e0*/  @!P1 IMAD R45, R45, R56, R3 ;  /* 0x000000382d2d9224 */ /* 0x000fe200078e0203 */
[----:B------:R-:W-:Y:S04]  /*31f0*/  BSSY B1, `(.L_x_81) ;  /* 0x0000006000017945 */ /* 0x000fe80003800000 */
[----:B------:R0:W-:Y:S01]  /*3200*/  @!P1 STG.E.U8 desc[UR38][R6.64+0x29], R45 ;  /* 0x0000292d06009986 */ /* 0x0001e2000c101126 */
[----:B------:R-:W-:Y:S05]  /*3210*/  @P3 BRA `(.L_x_82) ;  /* 0x00000000000c3947 */ /* 0x000fea0003800000 */
[----:B------:R-:W5:Y:S02]  /*3220*/  LDG.E.U8 R65, desc[UR38][R10.64+0x28] ;  /* 0x000028260a417981 */ /* 0x000f64000c1e1100 */
[----:B-----5:R-:W-:-:S05]  /*3230*/  PRMT R12, R65, 0x8880, RZ ;  /* 0x00008880410c7816 */ /* 0x020fca00000000ff */
[----:B------:R-:W-:-:S07]  /*3240*/  IMAD R3, R12, R57, RZ ;  /* 0x000000390c037224 */ /* 0x000fce00078e02ff */
.L_x_82:
[----:B------:R-:W-:Y:S05]  /*3250*/  BSYNC B1 ;  /* 0x0000000000017941 */ /* 0x000fea0003800000 */
.L_x_81:
        /* <DEDUP_REMOVED lines=13> */
.L_x_84:
[----:B------:R-:W-:Y:S05]  /*3330*/  BSYNC B1 ;  /* 0x0000000000017941 */ /* 0x000fea0003800000 */
.L_x_83:
[----:B------:R-:W-:Y:S01]  /*3340*/  @!P2 IMAD R47, R47, R56, R3 ;  /* 0x000000382f2fa224 */ /* 0x000fe200078e0203 */
[----:B------:R-:W-:Y:S04]  /*3350*/  BSSY B1, `(.L_x_85) ;  /* 0x0000006000017945 */ /* 0x000fe80003800000 */
[----:B------:R0:W-:Y:S01]  /*3360*/  @!P2 STG.E.U8 desc[UR38][R4.64+0x29], R47 ;  /* 0x0000292f0400a986 */ /* 0x0001e2000c101126 */
[----:B------:R-:W-:Y:S05]  /*3370*/  @P4 BRA `(.L_x_86) ;  /* 0x00000000000c4947 */ /* 0x000fea0003800000 */
[----:B------:R-:W5:Y:S02]  /*3380*/  LDG.E.U8 R65, desc[UR38][R8.64+0x30] ;  /* 0x0000302608417981 */ /* 0x000f64000c1e1100 */
[----:B-----5:R-:W-:-:S05]  /*3390*/  PRMT R12, R65, 0x8880, RZ ;  /* 0x00008880410c7816 */ /* 0x020fca00000000ff */
[----:B------:R-:W-:-:S07]  /*33a0*/  IMAD R3, R12, R57, RZ ;  /* 0x000000390c037224 */ /* 0x000fce00078e02ff */
.L_x_86:
[----:B------:R-:W-:Y:S05]  /*33b0*/  BSYNC B1 ;  /* 0x0000000000017941 */ /* 0x000fea0003800000 */
.L_x_85:
[----:B-1----:R-:W-:Y:S01]  /*33c0*/  @!P4 IMAD R13, R48, R56, R3 ;  /* 0x00000038300dc224 */ /* 0x002fe200078e0203 */
[----:B------:R-:W-:Y:S04]  /*33d0*/  BSSY B1, `(.L_x_87) ;  /* 0x0000006000017945 */ /* 0x000fe80003800000 */
[----:B------:R1:W-:Y:S01]  /*33e0*/  @!P4 STG.E.U8 desc[UR38][R6.64+0x30], R13 ;  /* 0x0000300d0600c986 */ /* 0x0003e2000c101126 */
[----:B------:R-:W-:Y:S05]  /*33f0*/  @P3 BRA `(.L_x_88) ;  /* 0x00000000000c3947 */ /* 0x000fea0003800000 */
[----:B------:R-:W5:Y:S02]  /*3400*/  LDG.E.U8 R65, desc[UR38][R8.64+0x31] ;  /* 0x0000312608417981 */ /* 0x000f64000c1e1100 */
[----:B-----5:R-:W-:-:S05]  /*3410*/  PRMT R12, R65, 0x8880, RZ ;  /* 0x00008880410c7816 */ /* 0x020fca00000000ff */
[----:B------:R-:W-:-:S07]  /*3420*/  IMAD R3, R12, R57, RZ ;  /* 0x000000390c037224 */ /* 0x000fce00078e02ff */
.L_x_88:
[----:B------:R-:W-:Y:S05]  /*3430*/  BSYNC B1 ;  /* 0x0000000000017941 */ /* 0x000fea0003800000 */
.L_x_87:
[----:B------:R-:W-:Y:S01]  /*3440*/  @!P3 IMAD R49, R49, R56, R3 ;  /* 0x000000383131b224 */ /* 0x000fe200078e0203 */
[----:B------:R-:W-:Y:S04]  /*3450*/  BSSY B1, `(.L_x_89) ;  /* 0x0000006000017945 */ /* 0x000fe80003800000 */
[----:B------:R0:W-:Y:S01]  /*3460*/  @!P3 STG.E.U8 desc[UR38][R6.64+0x31], R49 ;  /* 0x000031310600b986 */ /* 0x0001e2000c101126 */
[----:B------:R-:W-:Y:S05]  /*3470*/  @P1 BRA `(.L_x_90) ;  /* 0x00000000000c1947 */ /* 0x000fea0003800000 */
[----:B------:R-:W5:Y:S02]  /*3480*/  LDG.E.U8 R65, desc[UR38][R10.64+0x30] ;  /* 0x000030260a417981 */ /* 0x000f64000c1e1100 */
[----:B-----5:R-:W-:-:S05]  /*3490*/  PRMT R12, R65, 0x8880, RZ ;  /* 0x00008880410c7816 */ /* 0x020fca00000000ff */
[----:B------:R-:W-:-:S07]  /*34a0*/  IMAD R3, R12, R57, RZ ;  /* 0x000000390c037224 */ /* 0x000fce00078e02ff */
.L_x_90:
[----:B------:R-:W-:Y:S05]  /*34b0*/  BSYNC B1 ;  /* 0x0000000000017941 */ /* 0x000fea0003800000 */
.L_x_89:
        /* <DEDUP_REMOVED lines=13> */
.L_x_92:
[----:B------:R-:W-:Y:S05]  /*3590*/  BSYNC B1 ;  /* 0x0000000000017941 */ /* 0x000fea0003800000 */
.L_x_91:
[----:B------:R-:W-:Y:S01]  /*35a0*/  @!P0 IMAD R51, R51, R56, R3 ;  /* 0x0000003833338224 */ /* 0x000fe200078e0203 */
[----:B------:R-:W-:Y:S04]  /*35b0*/  BSSY B1, `(.L_x_93) ;  /* 0x0000006000017945 */ /* 0x000fe80003800000 */
[----:B------:R0:W-:Y:S01]  /*35c0*/  @!P0 STG.E.U8 desc[UR38][R4.64+0x31], R51 ;  /* 0x0000313304008986 */ /* 0x0001e2000c101126 */
[----:B------:R-:W-:Y:S05]  /*35d0*/  @P4 BRA `(.L_x_94) ;  /* 0x00000000000c4947 */ /* 0x000fea0003800000 */
[----:B------:R-:W5:Y:S02]  /*35e0*/  LDG.E.U8 R65, desc[UR38][R8.64+0x38] ;  /* 0x0000382608417981 */ /* 0x000f64000c1e1100 */
[----:B-----5:R-:W-:-:S05]  /*35f0*/  PRMT R12, R65, 0x8880, RZ ;  /* 0x00008880410c7816 */ /* 0x020fca00000000ff */
[----:B------:R-:W-:-:S07]  /*3600*/  IMAD R3, R12, R57, RZ ;  /* 0x000000390c037224 */ /* 0x000fce00078e02ff */
.L_x_94:
[----:B------:R-:W-:Y:S05]  /*3610*/  BSYNC B1 ;  /* 0x0000000000017941 */ /* 0x000fea0003800000 */
.L_x_93:
[----:B-1----:R-:W-:Y:S01]  /*3620*/  @!P4 IMAD R13, R52, R56, R3 ;  /* 0x00000038340dc224 */ /* 0x002fe200078e0203 */
[----:B------:R-:W-:Y:S04]  /*3630*/  BSSY B1, `(.L_x_95) ;  /* 0x0000006000017945 */ /* 0x000fe80003800000 */
[----:B------:R1:W-:Y:S01]  /*3640*/  @!P4 STG.E.U8 desc[UR38][R6.64+0x38], R13 ;  /* 0x0000380d0600c986 */ /* 0x0003e2000c101126 */
[----:B------:R-:W-:Y:S05]  /*3650*/  @P1 BRA `(.L_x_96) ;  /* 0x00000000000c1947 */ /* 0x000fea0003800000 */
[----:B------:R-:W5:Y:S02]  /*3660*/  LDG.E.U8 R65, desc[UR38][R8.64+0x39] ;  /* 0x0000392608417981 */ /* 0x000f64000c1e1100 */
[----:B-----5:R-:W-:-:S05]  /*3670*/  PRMT R12, R65, 0x8880, RZ ;  /* 0x00008880410c7816 */ /* 0x020fca00000000ff */
[----:B------:R-:W-:-:S07]  /*3680*/  IMAD R3, R12, R57, RZ ;  /* 0x000000390c037224 */ /* 0x000fce00078e02ff */
.L_x_96:
[----:B------:R-:W-:Y:S05]  /*3690*/  BSYNC B1 ;  /* 0x0000000000017941 */ /* 0x000fea0003800000 */
.L_x_95:
[----:B------:R-:W-:Y:S01]  /*36a0*/  @!P1 IMAD R53, R53, R56, R3 ;  /* 0x0000003835359224 */ /* 0x000fe200078e0203 */
[----:B------:R-:W-:Y:S04]  /*36b0*/  BSSY B1, `(.L_x_97) ;  /* 0x0000006000017945 */ /* 0x000fe80003800000 */
[----:B------:R0:W-:Y:S01]  /*36c0*/  @!P1 STG.E.U8 desc[UR38][R6.64+0x39], R53 ;  /* 0x0000393506009986 */ /* 0x0001e2000c101126 */
[----:B------:R-:W-:Y:S05]  /*36d0*/  @P3 BRA `(.L_x_98) ;  /* 0x00000000000c3947 */ /* 0x000fea0003800000 */
[----:B------:R-:W0:Y:S02]  /*36e0*/  LDG.E.U8 R65, desc[UR38][R10.64+0x38] ;  /* 0x000038260a417981 */ /* 0x000e24000c1e1100 */
[----:B012-4-:R-:W-:-:S05]  /*36f0*/  PRMT R6, R65, 0x8880, RZ ;  /* 0x0000888041067816 */ /* 0x017fca00000000ff */
[----:B------:R-:W-:-:S07]  /*3700*/  IMAD R3, R6, R57, RZ ;  /* 0x0000003906037224 */ /* 0x000fce00078e02ff */
.L_x_98:
[----:B------:R-:W-:Y:S05]  /*3710*/  BSYNC B1 ;  /* 0x0000000000017941 */ /* 0x000fea0003800000 */
.L_x_97:
[----:B012-4-:R-:W-:Y:S01]  /*3720*/  @!P3 IMAD R7, R54, R56, R3 ;  /* 0x000000383607b224 */ /* 0x017fe200078e0203 */
[----:B------:R-:W-:Y:S01]  /*3730*/  ISETP.LT.OR P2, PT, R68, 0x9, !P2 ;  /* 0x000000094400780c */ /* 0x000fe20005741670 */
[----:B------:R-:W-:Y:S03]  /*3740*/  BSSY B1, `(.L_x_99) ;  /* 0x0000006000017945 */ /* 0x000fe60003800000 */
[----:B------:R0:W-:Y:S09]  /*3750*/  @!P3 STG.E.U8 desc[UR38][R4.64+0x38], R7 ;  /* 0x000038070400b986 */ /* 0x0001f2000c101126 */
[----:B------:R-:W-:Y:S05]  /*3760*/  @P2 BRA `(.L_x_100) ;  /* 0x00000000000c2947 */ /* 0x000fea0003800000 */
[----:B------:R-:W2:Y:S02]  /*3770*/  LDG.E.U8 R65, desc[UR38][R10.64+0x39] ;  /* 0x000039260a417981 */ /* 0x000ea4000c1e1100 */
[----:B--2---:R-:W-:-:S05]  /*3780*/  PRMT R6, R65, 0x8880, RZ ;  /* 0x0000888041067816 */ /* 0x004fca00000000ff */
[----:B------:R-:W-:-:S07]  /*3790*/  IMAD R3, R6, R57, RZ ;  /* 0x0000003906037224 */ /* 0x000fce00078e02ff */
.L_x_100:
[----:B------:R-:W-:Y:S05]  /*37a0*/  BSYNC B1 ;  /* 0x0000000000017941 */ /* 0x000fea0003800000 */
.L_x_99:
[----:B------:R-:W-:Y:S01]  /*37b0*/  IMAD R3, R55, R56, R3 ;  /* 0x0000003837037224 */ /* 0x000fe200078e0203 */
[----:B------:R-:W-:Y:S06]  /*37c0*/  @P2 BRA `(.L_x_101) ;  /* 0x0000000400c82947 */ /* 0x000fec0003800000 */
[----:B------:R2:W-:Y:S01]  /*37d0*/  STG.E.U8 desc[UR38][R4.64+0x39], R3 ;  /* 0x0000390304007986 */ /* 0x0005e2000c101126 */
[----:B------:R-:W-:Y:S05]  /*37e0*/  BRA `(.L_x_101) ;  /* 0x0000000400c07947 */ /* 0x000fea0003800000 */
.L_x_36:
[C---:B------:R-:W-:Y:S02]  /*37f0*/  ISETP.GE.AND P0, PT, R74.reuse, 0x2, PT ;  /* 0x000000024a00780c */ /* 0x040fe40003f06270 */
[----:B------:R-:W-:Y:S02]  /*3800*/  ISETP.GE.AND P2, PT, R74, 0x1, PT ;  /* 0x000000014a00780c */ /* 0x000fe40003f46270 */
[C---:B------:R-:W-:Y:S02]  /*3810*/  ISETP.LT.OR P3, PT, R68.reuse, 0x1, !P0 ;  /* 0x000000014400780c */ /* 0x040fe40004761670 */
[C---:B------:R-:W-:Y:S02]  /*3820*/  ISETP.LT.OR P1, PT, R68.reuse, 0x1, !P2 ;  /* 0x000000014400780c */ /* 0x040fe40005721670 */
[C---:B------:R-:W-:Y:S02]  /*3830*/  ISETP.LT.OR P2, PT, R68.reuse, 0x9, !P2 ;  /* 0x000000094400780c */ /* 0x040fe40005741670 */
[----:B------:R-:W-:-:S07]  /*3840*/  ISETP.LT.OR P0, PT, R68, 0x9, !P0 ;  /* 0x000000094400780c */ /* 0x000fce0004701670 */
[-C--:B------:R-:W-:Y:S02]  /*3850*/  @!P3 IMAD R25, R25, R56.reuse, RZ ;  /* 0x000000381919b224 */ /* 0x080fe400078e02ff */
[-C--:B------:R-:W-:Y:S02]  /*3860*/  @!P1 IMAD R3, R24, R56.reuse, RZ ;  /* 0x0000003818039224 */ /* 0x080fe400078e02ff */
[-C--:B------:R-:W-:Y:S01]  /*3870*/  @!P2 IMAD R9, R26, R56.reuse, RZ ;  /* 0x000000381a09a224 */ /* 0x080fe200078e02ff */
[----:B------:R-:W-:Y:S01]  /*3880*/  @!P3 STG.E.U8 desc[UR38][R6.64+0x1], R25 ;  /* 0x000001190600b986 */ /* 0x000fe2000c101126 */
[C---:B------:R-:W-:Y:S01]  /*3890*/  ISETP.GE.AND P3, PT, R74.reuse, 0x9, PT ;  /* 0x000000094a00780c */ /* 0x040fe20003f66270 */
[----:B------:R-:W-:Y:S02]  /*38a0*/  @!P0 IMAD R27, R27, R56, RZ ;  /* 0x000000381b1b8224 */ /* 0x000fe400078e02ff */
[----:B------:R0:W-:Y:S01]  /*38b0*/  @!P1 STG.E.U8 desc[UR38][R6.64], R3 ;  /* 0x0000000306009986 */ /* 0x0001e2000c101126 */
[----:B------:R-:W-:-:S03]  /*38c0*/  ISETP.GE.AND P1, PT, R74, 0xa, PT ;  /* 0x0000000a4a00780c */ /* 0x000fc60003f26270 */
[----:B------:R1:W-:Y:S01]  /*38d0*/  @!P2 STG.E.U8 desc[UR38][R4.64], R9 ;  /* 0x000000090400a986 */ /* 0x0003e2000c101126 */
[C---:B------:R-:W-:Y:S02]  /*38e0*/  ISETP.LT.OR P2, PT, R68.reuse, 0x1, !P3 ;  /* 0x000000014400780c */ /* 0x040fe40005f41670 */
[C---:B------:R-:W-:Y:S01]  /*38f0*/  ISETP.LT.OR P4, PT, R68.reuse, 0x1, !P1 ;  /* 0x000000014400780c */ /* 0x040fe20004f81670 */
[----:B------:R-:W-:Y:S01]  /*3900*/  @!P0 STG.E.U8 desc[UR38][R4.64+0x1], R27 ;  /* 0x0000011b04008986 */ /* 0x000fe2000c101126 */
[----:B------:R-:W-:Y:S02]  /*3910*/  ISETP.LT.OR P3, PT, R68, 0x9, !P3 ;  /* 0x000000094400780c */ /* 0x000fe40005f61670 */
[----:B------:R-:W-:Y:S02]  /*3920*/  ISETP.GE.AND P0, PT, R74, 0x12, PT ;  /* 0x000000124a00780c */ /* 0x000fe40003f06270 */
[----:B------:R-:W-:-:S05]  /*3930*/  ISETP.LT.OR P1, PT, R68, 0x9, !P1 ;  /* 0x000000094400780c */ /* 0x000fca0004f21670 */
[-C--:B------:R-:W-:Y:S02]  /*3940*/  @!P2 IMAD R11, R28, R56.reuse, RZ ;  /* 0x000000381c0ba224 */ /* 0x080fe400078e02ff */
[-C--:B------:R-:W-:Y:S02]  /*3950*/  @!P4 IMAD R29, R29, R56.reuse, RZ ;  /* 0x000000381d1dc224 */ /* 0x080fe400078e02ff */
[-C--:B0-----:R-:W-:Y:S01]  /*3960*/  @!P3 IMAD R3, R30, R56.reuse, RZ ;  /* 0x000000381e03b224 */ /* 0x081fe200078e02ff */
[----:B------:R0:W-:Y:S01]  /*3970*/  @!P2 STG.E.U8 desc[UR38][R6.64+0x8], R11 ;  /* 0x0000080b0600a986 */ /* 0x0001e2000c101126 */
[----:B------:R-:W-:Y:S02]  /*3980*/  ISETP.GE.AND P2, PT, R74, 0x11, PT ;  /* 0x000000114a00780c */ /* 0x000fe40003f46270 */
[----:B------:R-:W-:Y:S01]  /*3990*/  @!P1 IMAD R31, R31, R56, RZ ;  /* 0x000000381f1f9224 */ /* 0x000fe200078e02ff */
[----:B------:R-:W-:Y:S01]  /*39a0*/  @!P4 STG.E.U8 desc[UR38][R6.64+0x9], R29 ;  /* 0x0000091d0600c986 */ /* 0x000fe2000c101126 */
[----:B------:R-:W-:-:S02]  /*39b0*/  ISETP.LT.OR P4, PT, R68, 0x1, !P0 ;  /* 0x000000014400780c */ /* 0x000fc40004781670 */
[C---:B------:R-:W-:Y:S01]  /*39c0*/  ISETP.LT.OR P0, PT, R68.reuse, 0x9, !P0 ;  /* 0x000000094400780c */ /* 0x040fe20004701670 */
[----:B------:R2:W-:Y:S01]  /*39d0*/  @!P3 STG.E.U8 desc[UR38][R4.64+0x8], R3 ;  /* 0x000008030400b986 */ /* 0x0005e2000c101126 */
[C---:B------:R-:W-:Y:S02]  /*39e0*/  ISETP.LT.OR P3, PT, R68.reuse, 0x1, !P2 ;  /* 0x000000014400780c */ /* 0x040fe40005761670 */
[----:B------:R-:W-:Y:S01]  /*39f0*/  ISETP.LT.OR P2, PT, R68, 0x9, !P2 ;  /* 0x000000094400780c */ /* 0x000fe20005741670 */
[----:B------:R-:W-:Y:S01]  /*3a00*/  @!P1 STG.E.U8 desc[UR38][R4.64+0x9], R31 ;  /* 0x0000091f04009986 */ /* 0x000fe2000c101126 */
[----:B------:R-:W-:-:S05]  /*3a10*/  ISETP.GE.AND P1, PT, R74, 0x1a, PT ;  /* 0x0000001a4a00780c */ /* 0x000fca0003f26270 */
[-C--:B------:R-:W-:Y:S02]  /*3a20*/  @!P4 IMAD R33, R33, R56.reuse, RZ ;  /* 0x000000382121c224 */ /* 0x080fe400078e02ff */
[-C--:B------:R-:W-:Y:S02]  /*3a30*/  @!P0 IMAD R35, R35, R56.reuse, RZ ;  /* 0x0000003823238224 */ /* 0x080fe400078e02ff */
[-C--:B-1----:R-:W-:Y:S01]  /*3a40*/  @!P3 IMAD R9, R32, R56.reuse, RZ ;  /* 0x000000382009b224 */ /* 0x082fe200078e02ff */
[----:B------:R-:W-:Y:S01]  /*3a50*/  @!P4 STG.E.U8 desc[UR38][R6.64+0x11], R33 ;  /* 0x000011210600c986 */ /* 0x000fe2000c101126 */
[----:B0-----:R-:W-:Y:S01]  /*3a60*/  @!P2 IMAD R11, R34, R56, RZ ;  /* 0x00000038220ba224 */ /* 0x001fe200078e02ff */
[----:B------:R-:W-:Y:S02]  /*3a70*/  ISETP.LT.OR P4, PT, R68, 0x1, !P1 ;  /* 0x000000014400780c */ /* 0x000fe40004f81670 */
[----:B------:R0:W-:Y:S01]  /*3a80*/  @!P3 STG.E.U8 desc[UR38][R6.64+0x10], R9 ;  /* 0x000010090600b986 */ /* 0x0001e2000c101126 */
[----:B------:R-:W-:-:S02]  /*3a90*/  ISETP.GE.AND P3, PT, R74, 0x19, PT ;  /* 0x000000194a00780c */ /* 0x000fc40003f66270 */
[C---:B------:R-:W-:Y:S01]  /*3aa0*/  ISETP.LT.OR P1, PT, R68.reuse, 0x9, !P1 ;  /* 0x000000094400780c */ /* 0x040fe20004f21670 */
[----:B------:R1:W-:Y:S01]  /*3ab0*/  @!P2 STG.E.U8 desc[UR38][R4.64+0x10], R11 ;  /* 0x0000100b0400a986 */ /* 0x0003e2000c101126 */
[C---:B------:R-:W-:Y:S02]  /*3ac0*/  ISETP.LT.OR P2, PT, R68.reuse, 0x1, !P3 ;  /* 0x000000014400780c */ /* 0x040fe40005f41670 */
[----:B------:R-:W-:Y:S01]  /*3ad0*/  ISETP.LT.OR P3, PT, R68, 0x9, !P3 ;  /* 0x000000094400780c */ /* 0x000fe20005f61670 */
[----:B------:R-:W-:Y:S01]  /*3ae0*/  @!P0 STG.E.U8 desc[UR38][R4.64+0x11], R35 ;  /* 0x0000112304008986 */ /* 0x000fe2000c101126 */
[----:B------:R-:W-:Y:S02]  /*3af0*/  ISETP.GE.AND P0, PT, R74, 0x22, PT ;  /* 0x000000224a00780c */ /* 0x000fe40003f06270 */
[----:B------:R-:W-:-:S05]  /*3b00*/  @!P4 IMAD R37, R37, R56, RZ ;  /* 0x000000382525c224 */ /* 0x000fca00078e02ff */
[----:B------:R-:W-:Y:S01]  /*3b10*/  @!P4 STG.E.U8 desc[UR38][R6.64+0x19], R37 ;  /* 0x000019250600c986 */ /* 0x000fe2000c101126 */
[-C--:B------:R-:W-:Y:S02]  /*3b20*/  @!P1 IMAD R39, R39, R56.reuse, RZ ;  /* 0x0000003827279224 */ /* 0x080fe400078e02ff */
[-C--:B--2---:R-:W-:Y:S02]  /*3b30*/  @!P2 IMAD R3, R36, R56.reuse, RZ ;  /* 0x000000382403a224 */ /* 0x084fe400078e02ff */
[----:B0-----:R-:W-:-:S03]  /*3b40*/  @!P3 IMAD R9, R38, R56, RZ ;  /* 0x000000382609b224 */ /* 0x001fc600078e02ff */
[----:B------:R0:W-:Y:S01]  /*3b50*/  @!P2 STG.E.U8 desc[UR38][R6.64+0x18], R3 ;  /* 0x000018030600a986 */ /* 0x0001e2000c101126 */
[----:B------:R-:W-:-:S03]  /*3b60*/  ISETP.GE.AND P2, PT, R74, 0x21, PT ;  /* 0x000000214a00780c */ /* 0x000fc60003f46270 */
[----:B------:R2:W-:Y:S01]  /*3b70*/  @!P3 STG.E.U8 desc[UR38][R4.64+0x18], R9 ;  /* 0x000018090400b986 */ /* 0x0005e2000c101126 */
[C---:B------:R-:W-:Y:S02]  /*3b80*/  ISETP.LT.OR P3, PT, R68.reuse, 0x1, !P0 ;  /* 0x000000014400780c */ /* 0x040fe40004761670 */
[C---:B------:R-:W-:Y:S01]  /*3b90*/  ISETP.LT.OR P4, PT, R68.reuse, 0x1, !P2 ;  /* 0x000000014400780c */ /* 0x040fe20005781670 */
[----:B------:R-:W-:Y:S01]  /*3ba0*/  @!P1 STG.E.U8 desc[UR38][R4.64+0x19], R39 ;  /* 0x0000192704009986 */ /* 0x000fe2000c101126 */
[----:B------:R-:W-:Y:S02]  /*3bb0*/  ISETP.LT.OR P2, PT, R68, 0x9, !P2 ;  /* 0x000000094400780c */ /* 0x000fe40005741670 */
[----:B------:R-:W-:-:S07]  /*3bc0*/  ISETP.GE.AND P1, PT, R74, 0x29, PT ;  /* 0x000000294a00780c */ /* 0x000fce0003f26270 */
[-C--:B------:R-:W-:Y:S02]  /*3bd0*/  @!P3 IMAD R41, R41, R56.reuse, RZ ;  /* 0x000000382929b224 */ /* 0x080fe400078e02ff */
[-C--:B-1----:R-:W-:Y:S02]  /*3be0*/  @!P4 IMAD R11, R40, R56.reuse, RZ ;  /* 0x00000038280bc224 */ /* 0x082fe400078e02ff */
[----:B0-----:R-:W-:Y:S01]  /*3bf0*/  @!P2 IMAD R3, R42, R56, RZ ;  /* 0x000000382a03a224 */ /* 0x001fe200078e02ff */
[----:B------:R-:W-:Y:S01]  /*3c00*/  @!P3 STG.E.U8 desc[UR38][R6.64+0x21], R41 ;  /* 0x000021290600b986 */ /* 0x000fe2000c101126 */
[----:B------:R-:W-:Y:S02]  /*3c10*/  ISETP.LT.OR P3, PT, R68, 0x9, !P0 ;  /* 0x000000094400780c */ /* 0x000fe40004761670 */
[----:B------:R-:W-:Y:S01]  /*3c20*/  ISETP.GE.AND P0, PT, R74, 0x2a, PT ;  /* 0x0000002a4a00780c */ /* 0x000fe20003f06270 */
[----:B------:R0:W-:Y:S01]  /*3c30*/  @!P4 STG.E.U8 desc[UR38][R6.64+0x20], R11 ;  /* 0x0000200b0600c986 */ /* 0x0001e2000c101126 */
[----:B------:R-:W-:-:S02]  /*3c40*/  ISETP.LT.OR P4, PT, R68, 0x1, !P1 ;  /* 0x000000014400780c */ /* 0x000fc40004f81670 */
[C---:B------:R-:W-:Y:S01]  /*3c50*/  ISETP.LT.OR P1, PT, R68.reuse, 0x9, !P1 ;  /* 0x000000094400780c */ /* 0x040fe20004f21670 */
[----:B------:R1:W-:Y:S01]  /*3c60*/  @!P2 STG.E.U8 desc[UR38][R4.64+0x20], R3 ;  /* 0x000020030400a986 */ /* 0x0003e2000c101126 */
[C---:B------:R-:W-:Y:S02]  /*3c70*/  ISETP.LT.OR P2, PT, R68.reuse, 0x1, !P0 ;  /* 0x000000014400780c */ /* 0x040fe40004741670 */
[----:B------:R-:W-:-:S03]  /*3c80*/  ISETP.LT.OR P0, PT, R68, 0x9, !P0 ;  /* 0x000000094400780c */ /* 0x000fc60004701670 */
[----:B------:R-:W-:-:S04]  /*3c90*/  @!P3 IMAD R43, R43, R56, RZ ;  /* 0x000000382b2bb224 */ /* 0x000fc800078e02ff */
[-C--:B--2---:R-:W-:Y:S01]  /*3ca0*/  @!P4 IMAD R9, R44, R56.reuse, RZ ;  /* 0x000000382c09c224 */ /* 0x084fe200078e02ff */
[----:B------:R-:W-:Y:S01]  /*3cb0*/  @!P3 STG.E.U8 desc[UR38][R4.64+0x21], R43 ;  /* 0x0000212b0400b986 */ /* 0x000fe2000c101126 */
[----:B------:R-:W-:Y:S01]  /*3cc0*/  ISETP.GE.AND P3, PT, R74, 0x31, PT ;  /* 0x000000314a00780c */ /* 0x000fe20003f66270 */
[-C--:B0-----:R-:W-:Y:S02]  /*3cd0*/  @!P1 IMAD R11, R46, R56.reuse, RZ ;  /* 0x000000382e0b9224 */ /* 0x081fe400078e02ff */
[-C--:B------:R-:W-:Y:S01]  /*3ce0*/  @!P2 IMAD R45, R45, R56.reuse, RZ ;  /* 0x000000382d2da224 */ /* 0x080fe200078e02ff */
[----:B------:R0:W-:Y:S01]  /*3cf0*/  @!P4 STG.E.U8 desc[UR38][R6.64+0x28], R9 ;  /* 0x000028090600c986 */ /* 0x0001e2000c101126 */
[C---:B------:R-:W-:Y:S01]  /*3d00*/  ISETP.LT.OR P4, PT, R68.reuse, 0x1, !P3 ;  /* 0x000000014400780c */ /* 0x040fe20005f81670 */
[----:B------:R-:W-:Y:S01]  /*3d10*/  @!P0 IMAD R47, R47, R56, RZ ;  /* 0x000000382f2f8224 */ /* 0x000fe200078e02ff */
[----:B------:R-:W-:Y:S01]  /*3d20*/  ISETP.LT.OR P3, PT, R68, 0x9, !P3 ;  /* 0x000000094400780c */ /* 0x000fe20005f61670 */
[----:B------:R-:W-:Y:S01]  /*3d30*/  @!P2 STG.E.U8 desc[UR38][R6.64+0x29], R45 ;  /* 0x0000292d0600a986 */ /* 0x000fe2000c101126 */
[----:B------:R-:W-:-:S03]  /*3d40*/  ISETP.GE.AND P2, PT, R74, 0x32, PT ;  /* 0x000000324a00780c */ /* 0x000fc60003f46270 */
[----:B------:R-:W-:Y:S01]  /*3d50*/  @!P1 STG.E.U8 desc[UR38][R4.64+0x28], R11 ;  /* 0x0000280b04009986 */ /* 0x000fe2000c101126 */
[C---:B------:R-:W-:Y:S02]  /*3d60*/  ISETP.LT.OR P1, PT, R68.reuse, 0x1, !P2 ;  /* 0x000000014400780c */ /* 0x040fe40005721670 */
[----:B------:R-:W-:Y:S01]  /*3d70*/  ISETP.LT.OR P2, PT, R68, 0x9, !P2 ;  /* 0x000000094400780c */ /* 0x000fe20005741670 */
[----:B------:R-:W-:Y:S01]  /*3d80*/  @!P0 STG.E.U8 desc[UR38][R4.64+0x29], R47 ;  /* 0x0000292f04008986 */ /* 0x000fe2000c101126 */
[----:B------:R-:W-:Y:S01]  /*3d90*/  ISETP.GE.AND P0, PT, R74, 0x3a, PT ;  /* 0x0000003a4a00780c */ /* 0x000fe20003f06270 */
[-C--:B-1----:R-:W-:Y:S02]  /*3da0*/  @!P4 IMAD R3, R48, R56.reuse, RZ ;  /* 0x000000383003c224 */ /* 0x082fe400078e02ff */
[----:B0-----:R-:W-:-:S03]  /*3db0*/  @!P3 IMAD R9, R50, R56, RZ ;  /* 0x000000383209b224 */ /* 0x001fc600078e02ff */
[----:B------:R0:W-:Y:S01]  /*3dc0*/  @!P4 STG.E.U8 desc[UR38][R6.64+0x30], R3 ;  /* 0x000030030600c986 */ /* 0x0001e2000c101126 */
[----:B------:R-:W-:Y:S02]  /*3dd0*/  ISETP.GE.AND P4, PT, R74, 0x39, PT ;  /* 0x000000394a00780c */ /* 0x000fe40003f86270 */
[-C--:B------:R-:W-:Y:S02]  /*3de0*/  @!P1 IMAD R49, R49, R56.reuse, RZ ;  /* 0x0000003831319224 */ /* 0x080fe400078e02ff */
[----:B------:R-:W-:-:S03]  /*3df0*/  @!P2 IMAD R51, R51, R56, RZ ;  /* 0x000000383333a224 */ /* 0x000fc600078e02ff */
[----:B------:R1:W-:Y:S01]  /*3e00*/  @!P1 STG.E.U8 desc[UR38][R6.64+0x31], R49 ;  /* 0x0000313106009986 */ /* 0x0003e2000c101126 */
[C---:B------:R-:W-:Y:S02]  /*3e10*/  ISETP.LT.OR P1, PT, R68.reuse, 0x1, !P0 ;  /* 0x000000014400780c */ /* 0x040fe40004721670 */
[C---:B------:R-:W-:Y:S01]  /*3e20*/  ISETP.LT.OR P0, PT, R68.reuse, 0x9, !P0 ;  /* 0x000000094400780c */ /* 0x040fe20004701670 */
[----:B------:R1:W-:Y:S01]  /*3e30*/  @!P3 STG.E.U8 desc[UR38][R4.64+0x30], R9 ;  /* 0x000030090400b986 */ /* 0x0003e2000c101126 */
[C---:B------:R-:W-:Y:S02]  /*3e40*/  ISETP.LT.OR P3, PT, R68.reuse, 0x1, !P4 ;  /* 0x000000014400780c */ /* 0x040fe40006761670 */
[----:B------:R-:W-:Y:S01]  /*3e50*/  ISETP.LT.OR P4, PT, R68, 0x9, !P4 ;  /* 0x000000094400780c */ /* 0x000fe20006781670 */
[----:B------:R1:W-:Y:S06]  /*3e60*/  @!P2 STG.E.U8 desc[UR38][R4.64+0x31], R51 ;  /* 0x000031330400a986 */ /* 0x0003ec000c101126 */
[----:B------:R-:W-:-:S02]  /*3e70*/  @!P1 IMAD R53, R53, R56, RZ ;  /* 0x0000003835359224 */ /* 0x000fc400078e02ff */
[-C--:B------:R-:W-:Y:S02]  /*3e80*/  @!P0 IMAD R55, R55, R56.reuse, RZ ;  /* 0x0000003837378224 */ /* 0x080fe400078e02ff */
[-C--:B0-----:R-:W-:Y:S01]  /*3e90*/  @!P3 IMAD R3, R52, R56.reuse, RZ ;  /* 0x000000383403b224 */ /* 0x081fe200078e02ff */
[----:B------:R1:W-:Y:S01]  /*3ea0*/  @!P1 STG.E.U8 desc[UR38][R6.64+0x39], R53 ;  /* 0x0000393506009986 */ /* 0x0003e2000c101126 */
[----:B------:R-:W-:-:S03]  /*3eb0*/  @!P4 IMAD R11, R54, R56, RZ ;  /* 0x00000038360bc224 */ /* 0x000fc600078e02ff */
[----:B------:R1:W-:Y:S04]  /*3ec0*/  @!P3 STG.E.U8 desc[UR38][R6.64+0x38], R3 ;  /* 0x000038030600b986 */ /* 0x0003e8000c101126 */
[----:B------:R1:W-:Y:S04]  /*3ed0*/  @!P4 STG.E.U8 desc[UR38][R4.64+0x38], R11 ;  /* 0x0000380b0400c986 */ /* 0x0003e8000c101126 */
[----:B------:R1:W-:Y:S02]  /*3ee0*/  @!P0 STG.E.U8 desc[UR38][R4.64+0x39], R55 ;  /* 0x0000393704008986 */ /* 0x0003e4000c101126 */
.L_x_101:
[----:B------:R-:W-:Y:S05]  /*3ef0*/  BSYNC B0 ;  /* 0x0000000000007941 */ /* 0x000fea0003800000 */
.L_x_35:
[----:B------:R-:W-:Y:S01]  /*3f00*/  IADD3 R16, P0, R16, UR36, RZ ;  /* 0x0000002410107c10 */ /* 0x000fe2000ff1e0ff */
[----:B------:R-:W-:Y:S01]  /*3f10*/  ULDC.64 UR4, c[0x0][0x650] ;  /* 0x0001940000047ab9 */ /* 0x000fe20000000a00 */
[----:B-12---:R-:W-:Y:S01]  /*3f20*/  PRMT R3, RZ, 0x7610, R3 ;  /* 0x00007610ff037816 */ /* 0x006fe20000000003 */
[----:B------:R-:W-:Y:S01]  /*3f30*/  IMAD.MOV.U32 R68, RZ, RZ, -0x1 ;  /* 0xffffffffff447424 */ /* 0x000fe200078e00ff */
[----:B------:R-:W-:Y:S01]  /*3f40*/  IADD3.X R17, R17, UR42, RZ, P0, !PT ;  /* 0x0000002a11117c10 */ /* 0x000fe200087fe4ff */
[----:B------:R-:W-:Y:S01]  /*3f50*/  IMAD.MOV.U32 R66, RZ, RZ, -0x1 ;  /* 0xffffffffff427424 */ /* 0x000fe200078e00ff */
[----:B------:R-:W-:-:S04]  /*3f60*/  ISETP.GE.U32.AND P0, PT, R16, UR4, PT ;  /* 0x0000000410007c0c */ /* 0x000fc8000bf06070 */
[----:B------:R-:W-:-:S13]  /*3f70*/  ISETP.GE.U32.AND.EX P0, PT, R17, UR5, PT, P0 ;  /* 0x0000000511007c0c */ /* 0x000fda000bf06100 */
[----:B------:R-:W-:Y:S05]  /*3f80*/  @P0 BRA `(.L_x_102) ;  /* 0x00000004004c0947 */ /* 0x000fea0003800000 */
[----:B------:R-:W1:Y:S01]  /*3f90*/  LDC.64 R10, c[0x0][0x628] ;  /* 0x00018a00ff0a7b82 */ /* 0x000e620000000a00 */
[----:B------:R-:W2:Y:S01]  /*3fa0*/  S2R R12, SR_CTAID.X ;  /* 0x00000000000c7919 */ /* 0x000ea20000002500 */
[----:B------:R-:W-:Y:S02]  /*3fb0*/  IMAD.MOV.U32 R8, RZ, RZ, R16 ;  /* 0x000000ffff087224 */ /* 0x000fe400078e0010 */
[----:B------:R-:W-:Y:S01]  /*3fc0*/  IMAD.MOV.U32 R9, RZ, RZ, R17 ;  /* 0x000000ffff097224 */ /* 0x000fe200078e0011 */
[----:B------:R-:W4:Y:S03]  /*3fd0*/  S2R R20, SR_CTAID.Y ;  /* 0x0000000000147919 */ /* 0x000f260000002600 */
[----:B------:R-:W0:Y:S08]  /*3fe0*/  LDC R0, c[0x0][0x630] ;  /* 0x00018c00ff007b82 */ /* 0x000e300000000800 */
[----:B------:R-:W0:Y:S01]  /*3ff0*/  LDC.64 R14, c[0x0][0x620] ;  /* 0x00018800ff0e7b82 */ /* 0x000e220000000a00 */
[----:B-1----:R-:W-:-:S04]  /*4000*/  ISETP.NE.U32.AND P0, PT, R10, RZ, PT ;  /* 0x000000ff0a00720c */ /* 0x002fc80003f05070 */
[----:B------:R-:W-:-:S13]  /*4010*/  ISETP.NE.AND.EX P0, PT, R11, RZ, PT, P0 ;  /* 0x000000ff0b00720c */ /* 0x000fda0003f05300 */
[----:B0-2-4-:R-:W-:Y:S05]  /*4020*/  @!P0 BRA `(.L_x_103) ;  /* 0x0000000000288947 */ /* 0x015fea0003800000 */
[----:B------:R-:W0:Y:S02]  /*4030*/  LDC R3, c[0x0][0x634] ;  /* 0x00018d00ff037b82 */ /* 0x000e240000000800 */
[----:B0-----:R-:W-:-:S05]  /*4040*/  IADD3 R3, P0, R16, R3, RZ ;  /* 0x0000000310037210 */ /* 0x001fca0007f1e0ff */
[----:B------:R-:W-:-:S04]  /*4050*/  IMAD.X R13, RZ, RZ, R17, P0 ;  /* 0x000000ffff0d7224 */ /* 0x000fc800000e0611 */
[----:B---3--:R-:W-:-:S04]  /*4060*/  IMAD.WIDE.U32 R4, R13, R10, RZ ;  /* 0x0000000a0d047225 */ /* 0x008fc800078e00ff */
[----:B------:R-:W-:-:S04]  /*4070*/  IMAD.WIDE.U32 R6, P0, R3, R11, R4 ;  /* 0x0000000b03067225 */ /* 0x000fc80007800004 */
[----:B------:R-:W-:-:S04]  /*4080*/  IMAD.WIDE.U32 R4, R3, R10, RZ ;  /* 0x0000000a03047225 */ /* 0x000fc800078e00ff */
[----:B------:R-:W-:Y:S01]  /*4090*/  IMAD.X R9, RZ, RZ, RZ, P0 ;  /* 0x000000ffff097224 */ /* 0x000fe200000e06ff */
[----:B------:R-:W-:Y:S01]  /*40a0*/  IADD3 RZ, P0, R5, R6, RZ ;  /* 0x0000000605ff7210 */ /* 0x000fe20007f1e0ff */
[----:B------:R-:W-:-:S04]  /*40b0*/  IMAD.MOV.U32 R8, RZ, RZ, R7 ;  /* 0x000000ffff087224 */ /* 0x000fc800078e0007 */
[----:B------:R-:W-:-:S08]  /*40c0*/  IMAD.WIDE.U32.X R8, R13, R11, R8, P0 ;  /* 0x0000000b0d087225 */ /* 0x000fd000000e0408 */
.L_x_103:
[-CC-:B------:R-:W-:Y:S01]  /*40d0*/  SHF.R.U64 R66, R8, R0.reuse, R9.reuse ;  /* 0x0000000008427219 */ /* 0x180fe20000001209 */
[----:B---3--:R-:W0:Y:S01]  /*40e0*/  LDC.64 R26, c[0x0][0x640] ;  /* 0x00019000ff1a7b82 */ /* 0x008e220000000a00 */
[----:B------:R-:W-:Y:S01]  /*40f0*/  SHF.R.U32.HI R0, RZ, R0, R9 ;  /* 0x00000000ff007219 */ /* 0x000fe20000011609 */
[----:B------:R-:W-:Y:S01]  /*4100*/  ULDC UR4, c[0x0][0x150] ;  /* 0x0000540000047ab9 */ /* 0x000fe20000000800 */
[----:B------:R-:W-:Y:S02]  /*4110*/  IADD3 R3, P0, RZ, -R66, RZ ;  /* 0x80000042ff037210 */ /* 0x000fe40007f1e0ff */
[----:B------:R-:W-:-:S03]  /*4120*/  I2FP.F32.U32 R7, R12 ;  /* 0x0000000c00077245 */ /* 0x000fc60000201000 */
[----:B------:R-:W1:Y:S01]  /*4130*/  LDC R6, c[0x0][0x618] ;  /* 0x00018600ff067b82 */ /* 0x000e620000000800 */
[----:B------:R-:W-:Y:S02]  /*4140*/  IMAD.X R5, RZ, RZ, ~R0, P0 ;  /* 0x000000ffff057224 */ /* 0x000fe400000e0e00 */
[----:B------:R-:W-:Y:S01]  /*4150*/  FMUL R7, R7, UR4 ;  /* 0x0000000407077c20 */ /* 0x000fe20008400000 */
[----:B------:R-:W-:Y:S01]  /*4160*/  ULDC UR4, c[0x0][0x154] ;  /* 0x0000550000047ab9 */ /* 0x000fe20000000800 */
[-C--:B------:R-:W-:Y:S02]  /*4170*/  IMAD R0, R5, R14.reuse, RZ ;  /* 0x0000000e05007224 */ /* 0x080fe400078e02ff */
[C---:B------:R-:W-:Y:S01]  /*4180*/  IMAD.WIDE.U32 R4, R3.reuse, R14, R16 ;  /* 0x0000000e03047225 */ /* 0x040fe200078e0010 */
[----:B------:R-:W2:Y:S01]  /*4190*/  LDC R11, c[0x0][0x608] ;  /* 0x00018200ff0b7b82 */ /* 0x000ea20000000800 */
[----:B------:R-:W3:Y:S02]  /*41a0*/  F2I.U32.TRUNC.NTZ R7, R7 ;  /* 0x0000000700077305 */ /* 0x000ee4000020f000 */
[----:B------:R-:W-:-:S04]  /*41b0*/  IMAD R3, R3, R15, R0 ;  /* 0x0000000f03037224 */ /* 0x000fc800078e0200 */
[----:B------:R-:W-:Y:S01]  /*41c0*/  IMAD.IADD R3, R5, 0x1, R3 ;  /* 0x0000000105037824 */ /* 0x000fe200078e0203 */
[----:B------:R-:W4:Y:S01]  /*41d0*/  LDC R8, c[0x0][0x658] ;  /* 0x00019600ff087b82 */ /* 0x000f220000000800 */
[----:B------:R-:W-:Y:S02]  /*41e0*/  I2FP.F32.U32 R5, R20 ;  /* 0x0000001400057245 */ /* 0x000fe40000201000 */
[----:B0-----:R-:W-:-:S04]  /*41f0*/  ISETP.NE.U32.AND P0, PT, R26, RZ, PT ;  /* 0x000000ff1a00720c */ /* 0x001fc80003f05070 */
[----:B------:R-:W-:Y:S01]  /*4200*/  ISETP.NE.AND.EX P0, PT, R27, RZ, PT, P0 ;  /* 0x000000ff1b00720c */ /* 0x000fe20003f05300 */
[----:B------:R-:W0:Y:S01]  /*4210*/  LDC R9, c[0x0][0x144] ;  /* 0x00005100ff097b82 */ /* 0x000e220000000800 */
[-C--:B-1----:R-:W-:Y:S01]  /*4220*/  SHF.R.U32.HI R0, RZ, R6.reuse, R3 ;  /* 0x00000006ff007219 */ /* 0x082fe20000011603 */
[----:B---3--:R-:W-:Y:S01]  /*4230*/  IMAD.MOV R7, RZ, RZ, -R7 ;  /* 0x000000ffff077224 */ /* 0x008fe200078e0a07 */
[----:B------:R-:W-:Y:S01]  /*4240*/  SHF.R.U64 R13, R4, R6, R3 ;  /* 0x00000006040d7219 */ /* 0x000fe20000001203 */
[----:B------:R-:W-:-:S04]  /*4250*/  FMUL R6, R5, UR4 ;  /* 0x0000000405067c20 */ /* 0x000fc80008400000 */
[----:B------:R-:W1:Y:S01]  /*4260*/  LDC R21, c[0x0][0x148] ;  /* 0x00005200ff157b82 */ /* 0x000e620000000800 */
[-CC-:B--2---:R-:W-:Y:S02]  /*4270*/  SHF.R.U64 R10, R13, R11.reuse, R0.reuse ;  /* 0x0000000b0d0a7219 */ /* 0x184fe40000001200 */
[----:B------:R-:W-:Y:S02]  /*4280*/  SHF.R.U32.HI R3, RZ, R11, R0 ;  /* 0x0000000bff037219 */ /* 0x000fe40000011600 */
[----:B------:R2:W3:Y:S03]  /*4290*/  F2I.U32.TRUNC.NTZ R0, R6 ;  /* 0x0000000600007305 */ /* 0x0004e6000020f000 */
[----:B------:R-:W1:Y:S01]  /*42a0*/  LDC R14, c[0x0][0x648] ;  /* 0x00019200ff0e7b82 */ /* 0x000e620000000800 */
[-CC-:B----4-:R-:W-:Y:S02]  /*42b0*/  SHF.R.U64 R15, R10, R8.reuse, R3.reuse ;  /* 0x000000080a0f7219 */ /* 0x190fe40000001203 */
[----:B------:R-:W-:-:S03]  /*42c0*/  SHF.R.U32.HI R5, RZ, R8, R3 ;  /* 0x00000008ff057219 */ /* 0x000fc60000011603 */
[----:B------:R-:W-:Y:S02]  /*42d0*/  IMAD.MOV.U32 R4, RZ, RZ, R15 ;  /* 0x000000ffff047224 */ /* 0x000fe400078e000f */
[----:B------:R-:W4:Y:S01]  /*42e0*/  LDC R24, c[0x0][0x638] ;  /* 0x00018e00ff187b82 */ /* 0x000f220000000800 */
[----:B0-----:R-:W-:-:S07]  /*42f0*/  IMAD R25, R9, R7, R12 ;  /* 0x0000000709197224 */ /* 0x001fce00078e020c */
[----:B------:R-:W0:Y:S08]  /*4300*/  LDC R28, c[0x0][0x610] ;  /* 0x00018400ff1c7b82 */ /* 0x000e300000000800 */
[----:B------:R-:W0:Y:S01]  /*4310*/  LDC R29, c[0x0][0x600] ;  /* 0x00018000ff1d7b82 */ /* 0x000e220000000800 */
[----:B--23--:R-:W-:Y:S05]  /*4320*/  @!P0 BRA `(.L_x_104) ;  /* 0x0000000000288947 */ /* 0x00cfea0003800000 */
[----:B------:R-:W2:Y:S02]  /*4330*/  LDC R4, c[0x0][0x64c] ;  /* 0x00019300ff047b82 */ /* 0x000ea40000000800 */
[----:B--2---:R-:W-:-:S05]  /*4340*/  IADD3 R3, P0, R15, R4, RZ ;  /* 0x000000040f037210 */ /* 0x004fca0007f1e0ff */
        /* <DEDUP_REMOVED lines=8> */
.L_x_104:
[----:B------:R-:W-:Y:S02]  /*43d0*/  ISETP.NE.AND P0, PT, R2, 0x1, PT ;  /* 0x000000010200780c */ /* 0x000fe40003f05270 */
[----:B-1----:R-:W-:Y:S01]  /*43e0*/  SHF.R.U64 R3, R4, R14, R5 ;  /* 0x0000000e04037219 */ /* 0x002fe20000001205 */
[----:B------:R-:W-:Y:S01]  /*43f0*/  IMAD.MOV R5, RZ, RZ, -R0 ;  /* 0x000000ffff057224 */ /* 0x000fe200078e0a00 */
[----:B------:R-:W-:Y:S02]  /*4400*/  LOP3.LUT R0, R10, R63, RZ, 0xc0, !PT ;  /* 0x0000003f0a007212 */ /* 0x000fe400078ec0ff */
[----:B------:R-:W-:Y:S01]  /*4410*/  LOP3.LUT R6, R13, R62, RZ, 0xc0, !PT ;  /* 0x0000003e0d067212 */ /* 0x000fe200078ec0ff */
[----:B------:R-:W-:Y:S02]  /*4420*/  IMAD.MOV R4, RZ, RZ, -R3 ;  /* 0x000000ffff047224 */ /* 0x000fe400078e0a03 */
[----:B------:R-:W-:Y:S02]  /*4430*/  IMAD R0, R59, R3, R0 ;  /* 0x000000033b007224 */ /* 0x000fe400078e0200 */
[----:B----4-:R-:W-:-:S02]  /*4440*/  IMAD R3, R4, R24, R15 ;  /* 0x0000001804037224 */ /* 0x010fc400078e020f */
[----:B------:R-:W-:Y:S02]  /*4450*/  @P0 IMAD R25, R21, R5, R20 ;  /* 0x0000000515190224 */ /* 0x000fe400078e0214 */
[----:B0-----:R-:W-:Y:S02]  /*4460*/  IMAD R5, R3, R29, R6 ;  /* 0x0000001d03057224 */ /* 0x001fe400078e0206 */
[----:B------:R-:W-:Y:S02]  /*4470*/  IMAD R0, R0, R28, R25 ;  /* 0x0000001c00007224 */ /* 0x000fe400078e0219 */
[----:B------:R-:W-:-:S03]  /*4480*/  IMAD.MOV.U32 R4, RZ, RZ, 0x1 ;  /* 0x00000001ff047424 */ /* 0x000fc600078e00ff */
[----:B------:R-:W-:Y:S02]  /*4490*/  SEL R68, R5, R0, !P0 ;  /* 0x0000000005447207 */ /* 0x000fe40004000000 */
[----:B------:R-:W-:Y:S02]  /*44a0*/  PRMT R3, R4, 0x7610, R3 ;  /* 0x0000761004037816 */ /* 0x000fe40000000003 */
[----:B------:R-:W-:-:S07]  /*44b0*/  SEL R0, R0, R5, !P0 ;  /* 0x0000000500007207 */ /* 0x000fce0004000000 */
.L_x_102:
[----:B------:R-:W-:Y:S01]  /*44c0*/  UIMAD.WIDE.U32 UR4, UR41, -0x45306eb3, URZ ;  /* 0xbacf914d290478a5 */ /* 0x000fe2000f8e003f */
[----:B------:R-:W-:Y:S01]  /*44d0*/  LOP3.LUT P0, RZ, R3, 0xff, RZ, 0xc0, !PT ;  /* 0x000000ff03ff7812 */ /* 0x000fe2000780c0ff */
[----:B------:R-:W-:Y:S02]  /*44e0*/  IMAD.MOV.U32 R69, RZ, RZ, R0 ;  /* 0x000000ffff457224 */ /* 0x000fe400078e0000 */
[----:B------:R-:W-:-:S04]  /*44f0*/  UIADD3 UR4, UR41, -UR5, URZ ;  /* 0x8000000529047290 */ /* 0x000fc8000fffe03f */
[----:B------:R-:W-:-:S04]  /*4500*/  ULEA.HI UR4, UR4, UR5, URZ, 0x1f ;  /* 0x0000000504047291 */ /* 0x000fc8000f8ff83f */
[----:B------:R-:W-:-:S04]  /*4510*/  USHF.R.U32.HI UR4, URZ, 0x5, UR4 ;  /* 0x000000053f047899 */ /* 0x000fc80008011604 */
[----:B------:R-:W-:Y:S01]  /*4520*/  UIMAD UR41, UR4, -0x25, UR41 ;  /* 0xffffffdb042978a4 */ /* 0x000fe2000f8e0229 */
[----:B------:R-:W-:Y:S11]  /*4530*/  @P0 BRA `(.L_x_105) ;  /* 0xffffffd000b80947 */ /* 0x000ff6000383ffff */
[----:B------:R-:W-:Y:S05]  /*4540*/  EXIT ;  /* 0x000000000000794d */ /* 0x000fea0003800000 */
.L_x_8:
        /* <DEDUP_REMOVED lines=26> */
.L_x_107:
[----:B------:R-:W0:Y:S01]  /*46f0*/  LDC.64 R28, c[0x0][0x640] ;  /* 0x00019000ff1c7b82 */ /* 0x000e220000000a00 */
[-CC-:B------:R-:W-:Y:S01]  /*4700*/  SHF.R.U64 R23, R14, R6.reuse, R15.reuse ;  /* 0x000000060e177219 */ /* 0x180fe2000000120f */
[----:B------:R-:W-:Y:S01]  /*4710*/  IMAD.MOV.U32 R30, RZ, RZ, 0x1 ;  /* 0x00000001ff1e7424 */ /* 0x000fe200078e00ff */
[----:B------:R-:W-:Y:S02]  /*4720*/  SHF.R.U32.HI R6, RZ, R6, R15 ;  /* 0x00000006ff067219 */ /* 0x000fe4000001160f */
[----:B------:R-:W-:-:S03]  /*4730*/  IADD3 R13, P0, RZ, -R23, RZ ;  /* 0x80000017ff0d7210 */ /* 0x000fc60007f1e0ff */
[----:B------:R-:W1:Y:S02]  /*4740*/  LDC R12, c[0x0][0x618] ;  /* 0x00018600ff0c7b82 */ /* 0x000e640000000800 */
[----:B------:R-:W-:-:S04]  /*4750*/  IMAD.X R11, RZ, RZ, ~R6, P0 ;  /* 0x000000ffff0b7224 */ /* 0x000fc800000e0e06 */
[-C--:B------:R-:W-:Y:S02]  /*4760*/  IMAD R6, R11, R24.reuse, RZ ;  /* 0x000000180b067224 */ /* 0x080fe400078e02ff */
[----:B------:R-:W2:Y:S01]  /*4770*/  LDC R14, c[0x0][0x608] ;  /* 0x00018200ff0e7b82 */ /* 0x000ea20000000800 */
[----:B------:R-:W-:-:S04]  /*4780*/  IMAD.WIDE.U32 R10, R13, R24, R16 ;  /* 0x000000180d0a7225 */ /* 0x000fc800078e0010 */
[----:B------:R-:W-:-:S03]  /*4790*/  IMAD R13, R13, R25, R6 ;  /* 0x000000190d0d7224 */ /* 0x000fc600078e0206 */
[----:B------:R-:W3:Y:S01]  /*47a0*/  LDC R27, c[0x0][0x658] ;  /* 0x00019600ff1b7b82 */ /* 0x000ee20000000800 */
[----:B------:R-:W-:Y:S01]  /*47b0*/  IMAD.IADD R11, R11, 0x1, R13 ;  /* 0x000000010b0b7824 */ /* 0x000fe200078e020d */
[----:B0-----:R-:W-:-:S04]  /*47c0*/  ISETP.NE.U32.AND P0, PT, R28, RZ, PT ;  /* 0x000000ff1c00720c */ /* 0x001fc80003f05070 */
[----:B------:R-:W-:Y:S02]  /*47d0*/  ISETP.NE.AND.EX P0, PT, R29, RZ, PT, P0 ;  /* 0x000000ff1d00720c */ /* 0x000fe40003f05300 */
[----:B------:R-:W0:Y:S01]  /*47e0*/  LDC R20, c[0x0][0x600] ;  /* 0x00018000ff147b82 */ /* 0x000e220000000800 */
[-CC-:B-1----:R-:W-:Y:S01]  /*47f0*/  SHF.R.U64 R8, R10, R12.reuse, R11.reuse ;  /* 0x0000000c0a087219 */ /* 0x182fe2000000120b */
[----:B------:R-:W-:Y:S01]  /*4800*/  IMAD.MOV.U32 R10, RZ, RZ, -0x1 ;  /* 0xffffffffff0a7424 */ /* 0x000fe200078e00ff */
[----:B------:R-:W-:-:S05]  /*4810*/  SHF.R.U32.HI R11, RZ, R12, R11 ;  /* 0x0000000cff0b7219 */ /* 0x000fca000001160b */
[----:B------:R-:W1:Y:S01]  /*4820*/  LDC R24, c[0x0][0x648] ;  /* 0x00019200ff187b82 */ /* 0x000e620000000800 */
[-CC-:B--2---:R-:W-:Y:S02]  /*4830*/  SHF.R.U64 R21, R8, R14.reuse, R11.reuse ;  /* 0x0000000e08157219 */ /* 0x184fe4000000120b */
[----:B------:R-:W-:-:S05]  /*4840*/  SHF.R.U32.HI R6, RZ, R14, R11 ;  /* 0x0000000eff067219 */ /* 0x000fca000001160b */
[----:B------:R-:W2:Y:S01]  /*4850*/  LDC R26, c[0x0][0x638] ;  /* 0x00018e00ff1a7b82 */ /* 0x000ea20000000800 */
[-C--:B---3--:R-:W-:Y:S02]  /*4860*/  SHF.L.U32 R10, R10, R27.reuse, RZ ;  /* 0x0000001b0a0a7219 */ /* 0x088fe400000006ff */
[-CC-:B------:R-:W-:Y:S02]  /*4870*/  SHF.R.U64 R25, R21, R27.reuse, R6.reuse ;  /* 0x0000001b15197219 */ /* 0x180fe40000001206 */
[----:B------:R-:W-:Y:S02]  /*4880*/  LOP3.LUT R32, RZ, R10, RZ, 0x33, !PT ;  /* 0x0000000aff207212 */ /* 0x000fe400078e33ff */
[----:B------:R-:W-:Y:S01]  /*4890*/  SHF.R.U32.HI R11, RZ, R27, R6 ;  /* 0x0000001bff0b7219 */ /* 0x000fe20000011606 */
[----:B------:R-:W3:Y:S01]  /*48a0*/  LDC R31, c[0x0][0x610] ;  /* 0x00018400ff1f7b82 */ /* 0x000ee20000000800 */
[----:B------:R-:W-:Y:S01]  /*48b0*/  IMAD.MOV.U32 R10, RZ, RZ, R25 ;  /* 0x000000ffff0a7224 */ /* 0x000fe200078e0019 */
[----:B------:R-:W-:Y:S06]  /*48c0*/  @!P0 BRA `(.L_x_108) ;  /* 0x0000000000288947 */ /* 0x000fec0003800000 */
        /* <DEDUP_REMOVED lines=10> */
.L_x_108:
[----:B------:R-:W-:Y:S02]  /*4970*/  ISETP.NE.AND P0, PT, R2, 0x1, PT ;  /* 0x000000010200780c */ /* 0x000fe40003f05270 */
[----:B-1----:R-:W-:Y:S01]  /*4980*/  SHF.R.U64 R6, R10, R24, R11 ;  /* 0x000000180a067219 */ /* 0x002fe2000000120b */
[----:B0-----:R-:W-:Y:S01]  /*4990*/  VIADD R11, R20, 0xffffffff ;  /* 0xffffffff140b7836 */ /* 0x001fe20000000000 */
[----:B------:R-:W-:Y:S02]  /*49a0*/  SHF.L.U32 R30, R30, R27, RZ ;  /* 0x0000001b1e1e7219 */ /* 0x000fe400000006ff */
[----:B------:R-:W-:Y:S01]  /*49b0*/  LOP3.LUT R5, R21, R32, RZ, 0xc0, !PT ;  /* 0x0000002015057212 */ /* 0x000fe200078ec0ff */
[----:B------:R-:W-:-:S04]  /*49c0*/  IMAD.MOV R10, RZ, RZ, -R6 ;  /* 0x000000ffff0a7224 */ /* 0x000fc800078e0a06 */
[----:B------:R-:W-:Y:S01]  /*49d0*/  IMAD R6, R30, R6, R5 ;  /* 0x000000061e067224 */ /* 0x000fe200078e0205 */
[----:B------:R-:W-:Y:S01]  /*49e0*/  LOP3.LUT R5, R8, R11, RZ, 0xc0, !PT ;  /* 0x0000000b08057212 */ /* 0x000fe200078ec0ff */
[----:B------:R-:W-:Y:S02]  /*49f0*/  @P0 IMAD R7, R9, R22, R4 ;  /* 0x0000001609070224 */ /* 0x000fe400078e0204 */
[----:B--2---:R-:W-:Y:S02]  /*4a00*/  IMAD R4, R10, R26, R25 ;  /* 0x0000001a0a047224 */ /* 0x004fe400078e0219 */
[----:B---3--:R-:W-:Y:S02]  /*4a10*/  IMAD R7, R6, R31, R7 ;  /* 0x0000001f06077224 */ /* 0x008fe400078e0207 */
[----:B------:R-:W-:Y:S02]  /*4a20*/  IMAD R4, R4, R20, R5 ;  /* 0x0000001404047224 */ /* 0x000fe400078e0205 */
[----:B------:R-:W-:-:S02]  /*4a30*/  IMAD.MOV.U32 R8, RZ, RZ, 0x1 ;  /* 0x00000001ff087424 */ /* 0x000fc400078e00ff */
[----:B------:R-:W-:Y:S01]  /*4a40*/  IMAD.MOV.U32 R6, RZ, RZ, R23 ;  /* 0x000000ffff067224 */ /* 0x000fe200078e0017 */
[----:B------:R-:W-:Y:S02]  /*4a50*/  SEL R20, R4, R7, !P0 ;  /* 0x0000000704147207 */ /* 0x000fe40004000000 */
[----:B------:R-:W-:-:S07]  /*4a60*/  SEL R21, R7, R4, !P0 ;  /* 0x0000000407157207 */ /* 0x000fce0004000000 */
.L_x_106:
[----:B------:R-:W-:-:S08]  /*4a70*/  NOP ;  /* 0x0000000000007918 */ /* 0x000fd00000000000 */
[----:B------:R-:W0:-:S00]  /*4a80*/  USETMAXREG.DEALLOC.CTAPOOL 0x28 ;  /* 0x00000028000079c8 */ /* 0x000e0000080e0500 */
[----:B0-----:R-:W-:-:S13]  /*4a90*/  ISETP.NE.AND P0, PT, R3, RZ, PT ;  /* 0x000000ff0300720c */ /* 0x001fda0003f05270 */
[----:B------:R-:W-:Y:S05]  /*4aa0*/  @P0 EXIT ;  /* 0x000000000000094d */ /* 0x000fea0003800000 */
[----:B------:R-:W-:Y:S01]  /*4ab0*/  LOP3.LUT P0, RZ, R8, 0xff, RZ, 0xc0, !PT ;  /* 0x000000ff08ff7812 */ /* 0x000fe2000780c0ff */
[----:B------:R-:W-:Y:S02]  /*4ac0*/  IMAD.MOV.U32 R3, RZ, RZ, 0x1 ;  /* 0x00000001ff037424 */ /* 0x000fe400078e00ff */
[----:B------:R-:W-:-:S10]  /*4ad0*/  IMAD.MOV.U32 R8, RZ, RZ, RZ ;  /* 0x000000ffff087224 */ /* 0x000fd400078e00ff */
[----:B------:R-:W-:Y:S05]  /*4ae0*/  @!P0 BRA `(.L_x_109) ;  /* 0x0000000c00308947 */ /* 0x000fea0003800000 */
[----:B------:R-:W0:Y:S01]  /*4af0*/  LDC R3, c[0x0][0x28c] ;  /* 0x0000a300ff037b82 */ /* 0x000e220000000800 */
[----:B------:R-:W-:Y:S01]  /*4b00*/  ULDC UR5, c[0x0][0x658] ;  /* 0x0001960000057ab9 */ /* 0x000fe20000000800 */
[----:B------:R-:W-:Y:S01]  /*4b10*/  UMOV UR6, 0xffffffff ;  /* 0xffffffff00067882 */ /* 0x000fe20000000000 */
[----:B------:R-:W-:Y:S01]  /*4b20*/  BSSY B0, `(.L_x_109) ;  /* 0x00000c8000007945 */ /* 0x000fe20003800000 */
[----:B------:R-:W-:Y:S01]  /*4b30*/  USHF.L.U32 UR6, UR6, UR5, URZ ;  /* 0x0000000506067299 */ /* 0x000fe2000800063f */
[----:B------:R-:W-:Y:S01]  /*4b40*/  IMAD.MOV.U32 R12, RZ, RZ, 0x1 ;  /* 0x00000001ff0c7424 */ /* 0x000fe200078e00ff */
[----:B------:R-:W-:Y:S01]  /*4b50*/  LOP3.LUT R9, R18, 0x2, RZ, 0xfc, !PT ;  /* 0x0000000212097812 */ /* 0x000fe200078efcff */
[----:B------:R-:W-:Y:S01]  /*4b60*/  IMAD.MOV.U32 R8, RZ, RZ, RZ ;  /* 0x000000ffff087224 */ /* 0x000fe200078e00ff */
[----:B------:R-:W1:Y:S01]  /*4b70*/  S2UR UR8, SR_CgaCtaId ;  /* 0x00000000000879c3 */ /* 0x000e620000008800 */
[----:B------:R-:W-:Y:S01]  /*4b80*/  ULDC UR4, c[0x0][0x600] ;  /* 0x0001800000047ab9 */ /* 0x000fe20000000800 */
[----:B------:R-:W-:Y:S01]  /*4b90*/  UMOV UR7, 0x1 ;  /* 0x0000000100077882 */ /* 0x000fe20000000000 */
[----:B------:R-:W-:-:S02]  /*4ba0*/  UIADD3 UR14, UR4, -0x1, URZ ;  /* 0xffffffff040e7890 */ /* 0x000fc4000fffe03f */
[----:B------:R-:W-:Y:S02]  /*4bb0*/  USHF.L.U32 UR16, UR7, UR5, URZ ;  /* 0x0000000507107299 */ /* 0x000fe4000800063f */
[----:B------:R-:W-:Y:S01]  /*4bc0*/  ULOP3.LUT UR15, URZ, UR6, URZ, 0x33, !UPT ;  /* 0x000000063f0f7292 */ /* 0x000fe2000f8e333f */
[----:B------:R-:W-:Y:S01]  /*4bd0*/  ULDC.64 UR20, c[0x0][0x198] ;  /* 0x0000660000147ab9 */ /* 0x000fe20000000a00 */
[----:B0-----:R-:W-:-:S05]  /*4be0*/  VIADD R3, R3, 0x1f ;  /* 0x0000001f03037836 */ /* 0x001fca0000000000 */
[----:B------:R-:W-:Y:S01]  /*4bf0*/  SHF.R.S32.HI R4, RZ, 0x1f, R3 ;  /* 0x0000001fff047819 */ /* 0x000fe20000011403 */
[----:B-1----:R-:W-:-:S03]  /*4c00*/  IMAD.U32 R10, RZ, RZ, UR8 ;  /* 0x00000008ff0a7e24 */ /* 0x002fc6000f8e00ff */
[----:B------:R-:W-:Y:S01]  /*4c10*/  LEA.HI R4, R4, R3, RZ, 0x5 ;  /* 0x0000000304047211 */ /* 0x000fe200078f28ff */
[----:B------:R-:W-:-:S03]  /*4c20*/  IMAD.MOV.U32 R3, RZ, RZ, 0x1 ;  /* 0x00000001ff037424 */ /* 0x000fc600078e00ff */
[----:B------:R-:W-:Y:S02]  /*4c30*/  SHF.R.S32.HI R11, RZ, 0x5, R4 ;  /* 0x00000005ff0b7819 */ /* 0x000fe40000011404 */
[----:B------:R-:W-:-:S03]  /*4c40*/  LEA R13, R10, 0x300, 0x9 ;  /* 0x000003000a0d7811 */ /* 0x000fc600078e48ff */
[----:B------:R-:W-:-:S07]  /*4c50*/  VIADD R19, R11, 0x1 ;  /* 0x000000010b137836 */ /* 0x000fce0000000000 */
.L_x_120:
[----:B------:R-:W-:-:S03]  /*4c60*/  UMOV UR4, 0xffffffff ;  /* 0xffffffff00047882 */ /* 0x000fc60000000000 */
[----:B------:R-:W-:Y:S05]  /*4c70*/  BRA.DIV UR4, `(.L_x_110) ;  /* 0x0000002204587947 */ /* 0x000fea000b800000 */
[----:B------:R-:W-:-:S13]  /*4c80*/  ELECT P6, URZ, PT ;  /* 0x00000000003f782f */ /* 0x000fda00038c0000 */
.L_x_164:
[----:B------:R-:W0:Y:S01]  /*4c90*/  LDC R4, c[0x0][0x28c] ;  /* 0x0000a300ff047b82 */ /* 0x000e220000000800 */
[----:B------:R-:W-:Y:S01]  /*4ca0*/  BSSY B1, `(.L_x_111) ;  /* 0x000003a000017945 */ /* 0x000fe20003800000 */
[----:B0-----:R-:W-:-:S13]  /*4cb0*/  ISETP.LT.OR P6, PT, R4, 0x1, !P6 ;  /* 0x000000010400780c */ /* 0x001fda00077c1670 */
[----:B------:R-:W-:Y:S05]  /*4cc0*/  @P6 BRA `(.L_x_112) ;  /* 0x0000000000dc6947 */ /* 0x000fea0003800000 */
[----:B------:R-:W-:Y:S02]  /*4cd0*/  IMAD R21, R21, 0x8, R10 ;  /* 0x0000000815157824 */ /* 0x000fe400078e020a */
[----:B------:R-:W-:Y:S02]  /*4ce0*/  IMAD.SHL.U32 R22, R20, 0x40, RZ ;  /* 0x0000004014167824 */ /* 0x000fe400078e00ff */
[----:B------:R-:W-:Y:S02]  /*4cf0*/  IMAD.MOV.U32 R24, RZ, RZ, RZ ;  /* 0x000000ffff187224 */ /* 0x000fe400078e00ff */
[----:B------:R-:W-:Y:S02]  /*4d00*/  IMAD.MOV.U32 R4, RZ, RZ, R19 ;  /* 0x000000ffff047224 */ /* 0x000fe400078e0013 */
[----:B------:R-:W-:Y:S02]  /*4d10*/  IMAD.MOV.U32 R5, RZ, RZ, R3 ;  /* 0x000000ffff057224 */ /* 0x000fe400078e0003 */
[----:B------:R-:W-:-:S02]  /*4d20*/  IMAD.MOV.U32 R14, RZ, RZ, R8 ;  /* 0x000000ffff0e7224 */ /* 0x000fc400078e0008 */
[----:B------:R-:W-:-:S07]  /*4d30*/  IMAD.SHL.U32 R21, R21, 0x10, RZ ;  /* 0x0000001015157824 */ /* 0x000fce00078e00ff */
.L_x_115:
[----:B------:R-:W0:Y:S01]  /*4d40*/  S2UR UR4, SR_CgaCtaId ;  /* 0x00000000000479c3 */ /* 0x000e220000008800 */
[----:B------:R-:W-:Y:S02]  /*4d50*/  MOV R7, 0x400 ;  /* 0x0000040000077802 */ /* 0x000fe40000000f00 */
[----:B------:R-:W-:-:S13]  /*4d60*/  ISETP.NE.AND P1, PT, R0, RZ, PT ;  /* 0x000000ff0000720c */ /* 0x000fda0003f25270 */
[----:B------:R-:W1:Y:S01]  /*4d70*/  @!P1 LDC R15, c[0x0][0x500] ;  /* 0x00014000ff0f9b82 */ /* 0x000e620000000800 */
[----:B0-----:R-:W-:-:S05]  /*4d80*/  IMAD.U32 R10, RZ, RZ, UR4 ;  /* 0x00000004ff0a7e24 */ /* 0x001fca000f8e00ff */
[----:B------:R-:W-:Y:S02]  /*4d90*/  LEA R23, R10, R7, 0x18 ;  /* 0x000000070a177211 */ /* 0x000fe400078ec0ff */
[----:B------:R-:W-:-:S03]  /*4da0*/  SHF.L.U32 R7, R5, 0x1f, RZ ;  /* 0x0000001f05077819 */ /* 0x000fc600000006ff */
[----:B------:R-:W-:-:S04]  /*4db0*/  IMAD R20, R14, 0x8, R23 ;  /* 0x000000080e147824 */ /* 0x000fc800078e0217 */
[----:B------:R-:W0:Y:S02]  /*4dc0*/  SYNCS.PHASECHK.TRANS64.TRYWAIT P0, [R20+URZ+0x128], R7 ;  /* 0x00012807140075a7 */ /* 0x000e24000800017f */
[----:B01----:R-:W-:Y:S05]  /*4dd0*/  @!P0 BRA `(.L_x_113) ;  /* 0x0000002000208947 */ /* 0x003fea0003800000 */
.L_x_165:
[----:B0-----:R-:W-:Y:S01]  /*4de0*/  PRMT R7, R9, 0x9910, RZ ;  /* 0x0000991009077816 */ /* 0x001fe200000000ff */
[----:B------:R0:W-:Y:S03]  /*4df0*/  @!P1 SYNCS.ARRIVE.TRANS64 RZ, [R20+URZ], R15 ;  /* 0x0000000f14ff99a7 */ /* 0x0001e6000800003f */
[----:B------:R-:W-:-:S13]  /*4e00*/  ISETP.NE.AND P0, PT, R7, 0x2, PT ;  /* 0x000000020700780c */ /* 0x000fda0003f05270 */
[----:B0-----:R-:W-:Y:S05]  /*4e10*/  @P0 BRA `(.L_x_114) ;  /* 0x0000000000040947 */ /* 0x001fea0003800000 */
[----:B------:R-:W-:Y:S01]  /*4e20*/  BPT.TRAP 0x1 ;  /* 0x000000040000795c */ /* 0x000fe20000300000 */
.L_x_114:
[C---:B------:R-:W-:Y:S01]  /*4e30*/  IMAD R7, R14.reuse, 0x1000, R13 ;  /* 0x000010000e077824 */ /* 0x040fe200078e020d */
[----:B------:R-:W-:Y:S01]  /*4e40*/  R2UR UR8, R23 ;  /* 0x00000000170872ca */ /* 0x000fe200000e0000 */
[----:B------:R-:W-:Y:S01]  /*4e50*/  IMAD R23, R14, 0x800, R23 ;  /* 0x000008000e177824 */ /* 0x000fe200078e0217 */
[----:B------:R-:W-:Y:S01]  /*4e60*/  R2UR UR17, R21 ;  /* 0x00000000151172ca */ /* 0x000fe200000e0000 */
[----:B------:R-:W-:Y:S01]  /*4e70*/  VIADD R4, R4, 0xffffffff ;  /* 0xffffffff04047836 */ /* 0x000fe20000000000 */
[----:B------:R-:W-:Y:S01]  /*4e80*/  R2UR UR5, R7 ;  /* 0x00000000070572ca */ /* 0x000fe200000e0000 */
[----:B------:R-:W-:Y:S01]  /*4e90*/  UIADD3 UR4, UP0, UR20, 0xf0, URZ ;  /* 0x000000f014047890 */ /* 0x000fe2000ff1e03f */
[----:B------:R-:W-:Y:S01]  /*4ea0*/  R2UR UR11, R23 ;  /* 0x00000000170b72ca */ /* 0x000fe200000e0000 */
[----:B------:R-:W-:Y:S01]  /*4eb0*/  UIADD3 UR22, UP1, UR20, 0x1f0, URZ ;  /* 0x000001f014167890 */ /* 0x000fe2000ff3e03f */
[----:B------:R-:W-:Y:S01]  /*4ec0*/  R2UR UR9, R20 ;  /* 0x00000000140972ca */ /* 0x000fe200000e0000 */
[----:B------:R-:W-:Y:S01]  /*4ed0*/  VIADD R14, R14, 0x1 ;  /* 0x000000010e0e7836 */ /* 0x000fe20000000000 */
[----:B------:R-:W-:Y:S01]  /*4ee0*/  R2UR UR10, R24 ;  /* 0x00000000180a72ca */ /* 0x000fe200000e0000 */
[----:B------:R-:W-:Y:S01]  /*4ef0*/  UIADD3.X UR23, URZ, UR21, URZ, UP1, !UPT ;  /* 0x000000153f177290 */ /* 0x000fe20008ffe43f */
[----:B------:R-:W-:Y:S01]  /*4f00*/  R2UR UR12, R6 ;  /* 0x00000000060c72ca */ /* 0x000fe200000e0000 */
[----:B------:R-:W-:Y:S01]  /*4f10*/  UMOV UR19, 0xff0000 ;  /* 0x00ff000000137882 */ /* 0x000fe20000000000 */
[----:B------:R-:W-:Y:S01]  /*4f20*/  R2UR UR18, R22 ;  /* 0x00000000161272ca */ /* 0x000fe200000e0000 */
[----:B------:R-:W-:Y:S01]  /*4f30*/  UMOV UR6, 0x0 ;  /* 0x0000000000067882 */ /* 0x000fe20000000000 */
[----:B------:R-:W-:Y:S01]  /*4f40*/  ISETP.GT.AND P1, PT, R4, 0x1, PT ;  /* 0x000000010400780c */ /* 0x000fe20003f24270 */
[----:B------:R-:W-:Y:S01]  /*4f50*/  UIADD3 UR8, UR8, UR5, URZ ;  /* 0x0000000508087290 */ /* 0x000fe2000fffe03f */
[----:B------:R-:W-:Y:S01]  /*4f60*/  ISETP.NE.AND P0, PT, R14, 0x25, PT ;  /* 0x000000250e00780c */ /* 0x000fe20003f05270 */
[----:B------:R-:W-:Y:S01]  /*4f70*/  UIADD3.X UR5, URZ, UR21, URZ, UP0, !UPT ;  /* 0x000000153f057290 */ /* 0x000fe200087fe43f */
[----:B------:R-:W-:Y:S01]  /*4f80*/  VIADD R24, R24, 0x20 ;  /* 0x0000002018187836 */ /* 0x000fe20000000000 */
[----:B------:R-:W-:Y:S01]  /*4f90*/  UIADD3 UR13, UR11, 0x25300, URZ ;  /* 0x000253000b0d7890 */ /* 0x000fe2000fffe03f */
[----:B------:R-:W-:Y:S01]  /*4fa0*/  SEL R20, RZ, 0x1, P0 ;  /* 0x00000001ff147807 */ /* 0x000fe20000000000 */
[----:B------:R-:W-:Y:S01]  /*4fb0*/  UMOV UR7, 0x10000000 ;  /* 0x1000000000077882 */ /* 0x000fe20000000000 */
[----:B------:R-:W-:Y:S01]  /*4fc0*/  UMOV UR11, UR17 ;  /* 0x00000011000b7c82 */ /* 0x000fe20008000000 */
[----:B------:R-:W-:-:S02]  /*4fd0*/  SEL R14, R14, RZ, P0 ;  /* 0x000000ff0e0e7207 */ /* 0x000fc40000000000 */
[----:B------:R-:W-:Y:S01]  /*4fe0*/  LOP3.LUT R5, R5, R20, RZ, 0x3c, !PT ;  /* 0x0000001405057212 */ /* 0x000fe200078e3cff */
[----:B------:R0:W-:Y:S02]  /*4ff0*/  UTMALDG.3D.MULTICAST [UR8], [UR4], UR19, desc[UR6] ;  /* 0x00000608040073b4 */ /* 0x0001e40008011813 */
[----:B0-----:R-:W-:Y:S01]  /*5000*/  UMOV UR8, UR13 ;  /* 0x0000000d00087c82 */ /* 0x001fe20008000000 */
[----:B------:R-:W-:Y:S02]  /*5010*/  UMOV UR11, UR18 ;  /* 0x00000012000b7c82 */ /* 0x000fe40008000000 */
[----:B------:R0:W-:Y:S02]  /*5020*/  UTMALDG.3D [UR8], [UR22], desc[UR6] ;  /* 0x00000608160075b4 */ /* 0x0001e40008011000 */
[----:B0-----:R-:W-:Y:S05]  /*5030*/  @P1 BRA `(.L_x_115) ;  /* 0xfffffffc00401947 */ /* 0x001fea000383ffff */
.L_x_112:
[----:B------:R-:W-:Y:S05]  /*5040*/  BSYNC B1 ;  /* 0x0000000000017941 */ /* 0x000fea0003800000 */
.L_x_111:
[----:B------:R-:W-:Y:S01]  /*5050*/  LOP3.LUT P1, RZ, R12, 0xff, RZ, 0xc0, !PT ;  /* 0x000000ff0cff7812 */ /* 0x000fe2000782c0ff */
[C---:B------:R-:W-:Y:S01]  /*5060*/  IMAD.IADD R15, R11.reuse, 0x1, R8 ;  /* 0x000000010b0f7824 */ /* 0x040fe200078e0208 */
[----:B------:R-:W-:Y:S01]  /*5070*/  ULDC.64 UR4, c[0x0][0x650] ;  /* 0x0001940000047ab9 */ /* 0x000fe20000000a00 */
[----:B------:R-:W-:Y:S01]  /*5080*/  ISETP.GE.U32.AND P2, PT, R11, 0x25, PT ;  /* 0x000000250b00780c */ /* 0x000fe20003f46070 */
[----:B------:R-:W-:Y:S01]  /*5090*/  BSSY B1, `(.L_x_116) ;  /* 0x000006e000017945 */ /* 0x000fe20003800000 */
[C---:B------:R-:W-:Y:S01]  /*50a0*/  IMAD.WIDE.U32 R4, R15.reuse, -0x45306eb3, RZ ;  /* 0xbacf914d0f047825 */ /* 0x040fe200078e00ff */
[----:B------:R-:W-:Y:S02]  /*50b0*/  ISETP.GT.U32.AND P0, PT, R15, 0x24, PT ;  /* 0x000000240f00780c */ /* 0x000fe40003f04070 */
[----:B------:R-:W-:Y:S01]  /*50c0*/  PRMT R12, RZ, 0x7610, R12 ;  /* 0x00007610ff0c7816 */ /* 0x000fe2000000000c */
[----:B------:R-:W-:Y:S01]  /*50d0*/  IMAD.MOV.U32 R21, RZ, RZ, -0x1 ;  /* 0xffffffffff157424 */ /* 0x000fe200078e00ff */
[----:B------:R-:W-:Y:S01]  /*50e0*/  ISETP.LT.U32.AND P0, PT, R11, 0x25, P0 ;  /* 0x000000250b00780c */ /* 0x000fe20000701070 */
[----:B------:R-:W-:-:S02]  /*50f0*/  IMAD.MOV.U32 R20, RZ, RZ, -0x1 ;  /* 0xffffffffff147424 */ /* 0x000fc400078e00ff */
[----:B------:R-:W0:Y:S01]  /*5100*/  @P1 S2R R10, SR_CgaCtaId ;  /* 0x00000000000a1919 */ /* 0x000e220000008800 */
[----:B------:R-:W-:Y:S02]  /*5110*/  SEL R4, RZ, 0x1, !P0 ;  /* 0x00000001ff047807 */ /* 0x000fe40004000000 */
[----:B------:R-:W-:Y:S02]  /*5120*/  IADD3 R16, P0, R16, UR36, RZ ;  /* 0x0000002410107c10 */ /* 0x000fe4000ff1e0ff */
[----:B------:R-:W-:Y:S02]  /*5130*/  @P1 MOV R7, 0x400 ;  /* 0x0000040000071802 */ /* 0x000fe40000000f00 */
[----:B------:R-:W-:Y:S02]  /*5140*/  IADD3.X R17, R17, UR42, RZ, P0, !PT ;  /* 0x0000002a11117c10 */ /* 0x000fe400087fe4ff */
[----:B------:R-:W-:Y:S02]  /*5150*/  ISETP.GE.U32.AND P0, PT, R16, UR4, PT ;  /* 0x0000000410007c0c */ /* 0x000fe4000bf06070 */
[----:B------:R-:W-:-:S02]  /*5160*/  LOP3.LUT R3, R3, R4, RZ, 0x3c, !PT ;  /* 0x0000000403037212 */ /* 0x000fc400078e3cff */
[----:B------:R-:W-:Y:S02]  /*5170*/  ISETP.GE.U32.AND.EX P0, PT, R17, UR5, PT, P0 ;  /* 0x0000000511007c0c */ /* 0x000fe4000bf06100 */
[----:B------:R-:W-:Y:S02]  /*5180*/  PRMT R4, RZ, 0x7610, R4 ;  /* 0x00007610ff047816 */ /* 0x000fe40000000004 */
[----:B0-----:R-:W-:Y:S01]  /*5190*/  @P1 LEA R6, R10, R7, 0x18 ;  /* 0x000000070a061211 */ /* 0x001fe200078ec0ff */
[----:B------:R-:W-:-:S03]  /*51a0*/  IMAD.IADD R7, R15, 0x1, -R5 ;  /* 0x000000010f077824 */ /* 0x000fc600078e0a05 */
[----:B------:R0:W-:Y:S02]  /*51b0*/  @P1 SYNCS.ARRIVE.TRANS64.A1T0 RZ, [R6+URZ+0x268], RZ ;  /* 0x000268ff06ff19a7 */ /* 0x0001e4000810003f */
[----:B------:R-:W-:-:S04]  /*51c0*/  LEA.HI R7, R7, R5, RZ, 0x1f ;  /* 0x0000000507077211 */ /* 0x000fc800078ff8ff */
[----:B------:R-:W-:Y:S01]  /*51d0*/  SHF.R.U32.HI R8, RZ, 0x5, R7 ;  /* 0x00000005ff087819 */ /* 0x000fe20000011607 */
[----:B0-----:R-:W-:-:S03]  /*51e0*/  IMAD.MOV.U32 R6, RZ, RZ, -0x1 ;  /* 0xffffffffff067424 */ /* 0x001fc600078e00ff */
[----:B------:R-:W-:Y:S01]  /*51f0*/  @P2 LOP3.LUT R3, R3, 0x1, R8, 0x78, !PT ;  /* 0x0000000103032812 */ /* 0x000fe200078e7808 */
[----:B------:R-:W-:Y:S01]  /*5200*/  IMAD R8, R8, -0x25, R15 ;  /* 0xffffffdb08087824 */ /* 0x000fe200078e020f */
[----:B------:R-:W-:Y:S06]  /*5210*/  @P0 BRA `(.L_x_117) ;  /* 0x0000000400540947 */ /* 0x000fec0003800000 */
[----:B------:R-:W0:Y:S01]  /*5220*/  S2R R15, SR_CTAID.X ;  /* 0x00000000000f7919 */ /* 0x000e220000002500 */
[----:B------:R-:W-:Y:S01]  /*5230*/  ULDC.64 UR4, c[0x0][0x628] ;  /* 0x00018a0000047ab9 */ /* 0x000fe20000000a00 */
[----:B------:R-:W-:Y:S01]  /*5240*/  ULDC UR7, c[0x0][0x630] ;  /* 0x00018c0000077ab9 */ /* 0x000fe20000000800 */
[----:B------:R-:W-:Y:S01]  /*5250*/  ISETP.NE.U32.AND P0, PT, RZ, UR4, PT ;  /* 0x00000004ff007c0c */ /* 0x000fe2000bf05070 */
[----:B------:R-:W1:Y:S01]  /*5260*/  S2R R20, SR_CTAID.Y ;  /* 0x0000000000147919 */ /* 0x000e620000002600 */
[----:B------:R-:W-:Y:S01]  /*5270*/  ULDC UR8, c[0x0][0x150] ;  /* 0x0000540000087ab9 */ /* 0x000fe20000000800 */
[----:B------:R-:W-:Y:S01]  /*5280*/  IMAD.MOV.U32 R4, RZ, RZ, R16 ;  /* 0x000000ffff047224 */ /* 0x000fe200078e0010 */
[----:B------:R-:W-:Y:S01]  /*5290*/  ISETP.NE.AND.EX P0, PT, RZ, UR5, PT, P0 ;  /* 0x00000005ff007c0c */ /* 0x000fe2000bf05300 */
[----:B------:R-:W-:Y:S01]  /*52a0*/  IMAD.MOV.U32 R5, RZ, RZ, R17 ;  /* 0x000000ffff057224 */ /* 0x000fe200078e0011 */
[----:B0-----:R-:W-:-:S11]  /*52b0*/  I2FP.F32.U32 R22, R15 ;  /* 0x0000000f00167245 */ /* 0x001fd60000201000 */
[----:B------:R-:W-:Y:S05]  /*52c0*/  @!P0 BRA `(.L_x_118) ;  /* 0x0000000000288947 */ /* 0x000fea0003800000 */
[----:B------:R-:W-:Y:S02]  /*52d0*/  ULDC UR6, c[0x0][0x634] ;  /* 0x00018d0000067ab9 */ /* 0x000fe40000000800 */
[----:B------:R-:W-:-:S05]  /*52e0*/  IADD3 R5, P0, R16, UR6, RZ ;  /* 0x0000000610057c10 */ /* 0x000fca000ff1e0ff */
[----:B------:R-:W-:-:S04]  /*52f0*/  IMAD.X R21, RZ, RZ, R17, P0 ;  /* 0x000000ffff157224 */ /* 0x000fc800000e0611 */
[----:B------:R-:W-:-:S04]  /*5300*/  IMAD.WIDE.U32 R6, R21, UR4, RZ ;  /* 0x0000000415067c25 */ /* 0x000fc8000f8e00ff */
[----:B------:R-:W-:-:S04]  /*5310*/  IMAD.WIDE.U32 R6, P0, R5, UR5, R6 ;  /* 0x0000000505067c25 */ /* 0x000fc8000f800006 */
[----:B------:R-:W-:-:S04]  /*5320*/  IMAD.WIDE.U32 R4, R5, UR4, RZ ;  /* 0x0000000405047c25 */ /* 0x000fc8000f8e00ff */
[----:B------:R-:W-:Y:S01]  /*5330*/  IMAD.MOV.U32 R4, RZ, RZ, R7 ;  /* 0x000000ffff047224 */ /* 0x000fe200078e0007 */
[----:B------:R-:W-:Y:S01]  /*5340*/  IADD3 RZ, P1, R5, R6, RZ ;  /* 0x0000000605ff7210 */ /* 0x000fe20007f3e0ff */
[----:B------:R-:W-:-:S04]  /*5350*/  IMAD.X R5, RZ, RZ, RZ, P0 ;  /* 0x000000ffff057224 */ /* 0x000fc800000e06ff */
[----:B------:R-:W-:-:S08]  /*5360*/  IMAD.WIDE.U32.X R4, R21, UR5, R4, P1 ;  /* 0x0000000515047c25 */ /* 0x000fd000088e0404 */
.L_x_118:
[--C-:B------:R-:W-:Y:S01]  /*5370*/  SHF.R.U64 R14, R4, UR7, R5.reuse ;  /* 0x00000007040e7c19 */ /* 0x100fe20008001205 */
[----:B------:R-:W-:Y:S01]  /*5380*/  FMUL R22, R22, UR8 ;  /* 0x0000000816167c20 */ /* 0x000fe20008400000 */
[----:B------:R-:W-:Y:S01]  /*5390*/  SHF.R.U32.HI R4, RZ, UR7, R5 ;  /* 0x00000007ff047c19 */ /* 0x000fe20008011605 */
[----:B------:R-:W0:Y:S01]  /*53a0*/  LDC R6, c[0x0][0x144] ;  /* 0x00005100ff067b82 */ /* 0x000e220000000800 */
[----:B------:R-:W-:Y:S01]  /*53b0*/  IADD3 R5, P0, RZ, -R14, RZ ;  /* 0x8000000eff057210 */ /* 0x000fe20007f1e0ff */
[----:B------:R-:W-:Y:S01]  /*53c0*/  ULDC UR6, c[0x0][0x154] ;  /* 0x0000550000067ab9 */ /* 0x000fe20000000800 */
[----:B-1----:R-:W-:Y:S01]  /*53d0*/  I2FP.F32.U32 R7, R20 ;  /* 0x0000001400077245 */ /* 0x002fe20000201000 */
[----:B------:R-:W1:Y:S01]  /*53e0*/  F2I.U32.TRUNC.NTZ R22, R22 ;  /* 0x0000001600167305 */ /* 0x000e62000020f000 */
[----:B------:R-:W-:Y:S01]  /*53f0*/  ULDC.64 UR4, c[0x0][0x620] ;  /* 0x0001880000047ab9 */ /* 0x000fe20000000a00 */
[----:B------:R-:W-:Y:S01]  /*5400*/  IMAD.X R4, RZ, RZ, ~R4, P0 ;  /* 0x000000ffff047224 */ /* 0x000fe200000e0e04 */
[----:B------:R-:W-:Y:S01]  /*5410*/  ISETP.NE.AND P2, PT, R2, 0x1, PT ;  /* 0x000000010200780c */ /* 0x000fe20003f45270 */
[----:B------:R-:W-:Y:S01]  /*5420*/  FMUL R23, R7, UR6 ;  /* 0x0000000607177c20 */ /* 0x000fe20008400000 */
[----:B------:R-:W2:Y:S01]  /*5430*/  LDC R25, c[0x0][0x148] ;  /* 0x00005200ff197b82 */ /* 0x000ea20000000800 */
[----:B------:R-:W-:Y:S01]  /*5440*/  IMAD R4, R4, UR4, RZ ;  /* 0x0000000404047c24 */ /* 0x000fe2000f8e02ff */
[----:B------:R-:W-:-:S02]  /*5450*/  ULDC.64 UR6, c[0x0][0x640] ;  /* 0x0001900000067ab9 */ /* 0x000fc40000000a00 */
[----:B------:R-:W-:Y:S01]  /*5460*/  ISETP.NE.U32.AND P0, PT, RZ, UR6, PT ;  /* 0x00000006ff007c0c */ /* 0x000fe2000bf05070 */
[----:B------:R-:W3:Y:S01]  /*5470*/  F2I.U32.TRUNC.NTZ R23, R23 ;  /* 0x0000001700177305 */ /* 0x000ee2000020f000 */
[C---:B------:R-:W-:Y:S02]  /*5480*/  IMAD R7, R5.reuse, UR5, R4 ;  /* 0x0000000505077c24 */ /* 0x040fe4000f8e0204 */
[----:B------:R-:W-:Y:S01]  /*5490*/  IMAD.WIDE.U32 R4, R5, UR4, R16 ;  /* 0x0000000405047c25 */ /* 0x000fe2000f8e0010 */
[----:B------:R-:W-:Y:S01]  /*54a0*/  ULDC UR4, c[0x0][0x618] ;  /* 0x0001860000047ab9 */ /* 0x000fe20000000800 */
[----:B------:R-:W-:Y:S02]  /*54b0*/  ISETP.NE.AND.EX P0, PT, RZ, UR7, PT, P0 ;  /* 0x00000007ff007c0c */ /* 0x000fe4000bf05300 */
[----:B------:R-:W-:Y:S02]  /*54c0*/  IMAD.IADD R5, R5, 0x1, R7 ;  /* 0x0000000105057824 */ /* 0x000fe400078e0207 */
[----:B-1----:R-:W-:-:S03]  /*54d0*/  IMAD.MOV R22, RZ, RZ, -R22 ;  /* 0x000000ffff167224 */ /* 0x002fc600078e0a16 */
[----:B------:R-:W-:Y:S01]  /*54e0*/  SHF.R.U64 R21, R4, UR4, R5 ;  /* 0x0000000404157c19 */ /* 0x000fe20008001205 */
[----:B0-----:R-:W-:Y:S01]  /*54f0*/  IMAD R15, R6, R22, R15 ;  /* 0x00000016060f7224 */ /* 0x001fe200078e020f */
[----:B------:R-:W-:Y:S01]  /*5500*/  SHF.R.U32.HI R4, RZ, UR4, R5 ;  /* 0x00000004ff047c19 */ /* 0x000fe20008011605 */
[----:B------:R-:W-:Y:S01]  /*5510*/  ULDC UR4, c[0x0][0x608] ;  /* 0x0001820000047ab9 */ /* 0x000fe20000000800 */
[----:B---3--:R-:W-:Y:S02]  /*5520*/  IMAD.MOV R6, RZ, RZ, -R23 ;  /* 0x000000ffff067224 */ /* 0x008fe400078e0a17 */
[--C-:B------:R-:W-:Y:S02]  /*5530*/  SHF.R.U64 R22, R21, UR4, R4.reuse ;  /* 0x0000000415167c19 */ /* 0x100fe40008001204 */
[----:B------:R-:W-:Y:S01]  /*5540*/  SHF.R.U32.HI R5, RZ, UR4, R4 ;  /* 0x00000004ff057c19 */ /* 0x000fe20008011604 */
[----:B------:R-:W-:Y:S01]  /*5550*/  ULDC UR4, c[0x0][0x658] ;  /* 0x0001960000047ab9 */ /* 0x000fe20000000800 */
[----:B--2---:R-:W-:-:S02]  /*5560*/  @P2 IMAD R15, R25, R6, R20 ;  /* 0x00000006190f2224 */ /* 0x004fc400078e0214 */
[--C-:B------:R-:W-:Y:S02]  /*5570*/  SHF.R.U64 R20, R22, UR4, R5.reuse ;  /* 0x0000000416147c19 */ /* 0x100fe40008001205 */
[----:B------:R-:W-:-:S03]  /*5580*/  SHF.R.U32.HI R23, RZ, UR4, R5 ;  /* 0x00000004ff177c19 */ /* 0x000fc60008011605 */
[----:B------:R-:W-:Y:S02]  /*5590*/  IMAD.MOV.U32 R6, RZ, RZ, R20 ;  /* 0x000000ffff067224 */ /* 0x000fe400078e0014 */
[----:B------:R-:W-:Y:S01]  /*55a0*/  IMAD.MOV.U32 R5, RZ, RZ, R23 ;  /* 0x000000ffff057224 */ /* 0x000fe200078e0017 */
[----:B------:R-:W-:Y:S06]  /*55b0*/  @!P0 BRA `(.L_x_119) ;  /* 0x00000000002c8947 */ /* 0x000fec0003800000 */
        /* <DEDUP_REMOVED lines=9> */
[----:B------:R-:W-:-:S04]  /*5650*/  IMAD.WIDE.U32.X R4, R23, UR7, R4, P1 ;  /* 0x0000000717047c25 */ /* 0x000fc800088e0404 */
[----:B------:R-:W-:-:S07]  /*5660*/  IMAD.MOV.U32 R6, RZ, RZ, R4 ;  /* 0x000000ffff067224 */ /* 0x000fce00078e0004 */
.L_x_119:
[----:B------:R-:W-:Y:S01]  /*5670*/  ULDC UR4, c[0x0][0x648] ;  /* 0x0001920000047ab9 */ /* 0x000fe20000000800 */
[----:B------:R-:W-:Y:S01]  /*5680*/  LOP3.LUT R4, R22, UR15, RZ, 0xc0, !PT ;  /* 0x0000000f16047c12 */ /* 0x000fe2000f8ec0ff */
[----:B------:R-:W-:Y:S01]  /*5690*/  ULDC UR5, c[0x0][0x610] ;  /* 0x0001840000057ab9 */ /* 0x000fe20000000800 */
[----:B------:R-:W-:Y:S01]  /*56a0*/  SHF.R.U64 R5, R6, UR4, R5 ;  /* 0x0000000406057c19 */ /* 0x000fe20008001205 */
[----:B------:R-:W-:Y:S01]  /*56b0*/  ULDC UR4, c[0x0][0x638] ;  /* 0x00018e0000047ab9 */ /* 0x000fe20000000800 */
[----:B------:R-:W-:-:S03]  /*56c0*/  LOP3.LUT R21, R21, UR14, RZ, 0xc0, !PT ;  /* 0x0000000e15157c12 */ /* 0x000fc6000f8ec0ff */
[----:B------:R-:W-:Y:S02]  /*56d0*/  IMAD.MOV R7, RZ, RZ, -R5 ;  /* 0x000000ffff077224 */ /* 0x000fe400078e0a05 */
[----:B------:R-:W-:Y:S02]  /*56e0*/  IMAD R4, R5, UR16, R4 ;  /* 0x0000001005047c24 */ /* 0x000fe4000f8e0204 */
[----:B------:R-:W-:Y:S01]  /*56f0*/  IMAD R20, R7, UR4, R20 ;  /* 0x0000000407147c24 */ /* 0x000fe2000f8e0214 */
[----:B------:R-:W-:Y:S01]  /*5700*/  ULDC UR4, c[0x0][0x600] ;  /* 0x0001800000047ab9 */ /* 0x000fe20000000800 */
[----:B------:R-:W-:Y:S02]  /*5710*/  IMAD R15, R4, UR5, R15 ;  /* 0x00000005040f7c24 */ /* 0x000fe4000f8e020f */
[----:B------:R-:W-:Y:S02]  /*5720*/  IMAD R6, R20, UR4, R21 ;  /* 0x0000000414067c24 */ /* 0x000fe4000f8e0215 */
[----:B------:R-:W-:-:S03]  /*5730*/  IMAD.MOV.U32 R4, RZ, RZ, 0x1 ;  /* 0x00000001ff047424 */ /* 0x000fc600078e00ff */
[----:B------:R-:W-:Y:S02]  /*5740*/  SEL R20, R6, R15, !P2 ;  /* 0x0000000f06147207 */ /* 0x000fe40005000000 */
[----:B------:R-:W-:Y:S01]  /*5750*/  SEL R21, R15, R6, !P2 ;  /* 0x000000060f157207 */ /* 0x000fe20005000000 */
[----:B------:R-:W-:-:S07]  /*5760*/  IMAD.MOV.U32 R6, RZ, RZ, R14 ;  /* 0x000000ffff067224 */ /* 0x000fce00078e000e */
.L_x_117:
[----:B------:R-:W-:Y:S05]  /*5770*/  BSYNC B1 ;  /* 0x0000000000017941 */ /* 0x000fea0003800000 */
.L_x_116:
[----:B------:R-:W-:-:S13]  /*5780*/  LOP3.LUT P0, RZ, R4, 0xff, RZ, 0xc0, !PT ;  /* 0x000000ff04ff7812 */ /* 0x000fda000780c0ff */
[----:B------:R-:W-:Y:S05]  /*5790*/  @P0 BRA `(.L_x_120) ;  /* 0xfffffff400300947 */ /* 0x000fea000383ffff */
[----:B------:R-:W-:Y:S05]  /*57a0*/  BSYNC B0 ;  /* 0x0000000000007941 */ /* 0x000fea0003800000 */
.L_x_109:
[----:B------:R-:W-:-:S03]  /*57b0*/  UMOV UR4, 0xffffffff ;  /* 0xffffffff00047882 */ /* 0x000fc60000000000 */
[----:B------:R-:W-:Y:S05]  /*57c0*/  BRA.DIV UR4, `(.L_x_121) ;  /* 0x0000001604b87947 */ /* 0x000fea000b800000 */
[----:B------:R-:W-:-:S13]  /*57d0*/  ELECT P6, URZ, PT ;  /* 0x00000000003f782f */ /* 0x000fda00038c0000 */
.L_x_168:
[----:B------:R-:W-:Y:S04]  /*57e0*/  BSSY B0, `(.L_x_122) ;  /* 0x0000154000007945 */ /* 0x000fe80003800000 */
[----:B------:R-:W-:Y:S05]  /*57f0*/  @!P6 BRA `(.L_x_123) ;  /* 0x000000140048e947 */ /* 0x000fea0003800000 */
[----:B------:R-:W-:-:S04]  /*5800*/  LOP3.LUT R18, R18, 0x2, RZ, 0xfc, !PT ;  /* 0x0000000212127812 */ /* 0x000fc800078efcff */
[----:B------:R-:W-:-:S13]  /*5810*/  ISETP.NE.AND P0, PT, R18, 0x3, PT ;  /* 0x000000031200780c */ /* 0x000fda0003f05270 */
[----:B------:R-:W-:Y:S05]  /*5820*/  @!P0 BRA `(.L_x_124) ;  /* 0x0000000000048947 */ /* 0x000fea0003800000 */
[----:B------:R-:W-:Y:S01]  /*5830*/  BPT.TRAP 0x1 ;  /* 0x000000040000795c */ /* 0x000fe20000300000 */
.L_x_124:
[----:B------:R-:W0:Y:S01]  /*5840*/  S2R R5, SR_CgaCtaId ;  /* 0x0000000000057919 */ /* 0x000e220000008800 */
[----:B------:R-:W-:Y:S02]  /*5850*/  MOV R0, 0x400 ;  /* 0x0000040000007802 */ /* 0x000fe40000000f00 */
[----:B------:R-:W-:Y:S02]  /*5860*/  SHF.L.U32 R2, R3, 0x1f, RZ ;  /* 0x0000001f03027819 */ /* 0x000fe400000006ff */
[----:B0-----:R-:W-:-:S05]  /*5870*/  LEA R5, R5, R0, 0x18 ;  /* 0x0000000005057211 */ /* 0x001fca00078ec0ff */
[----:B------:R-:W-:-:S04]  /*5880*/  VIADD R5, R5, 0x128 ;  /* 0x0000012805057836 */ /* 0x000fc80000000000 */
[C---:B------:R-:W-:Y:S02]  /*5890*/  IMAD R7, R8.reuse, 0x8, R5 ;  /* 0x0000000808077824 */ /* 0x040fe400078e0205 */
[----:B------:R-:W-:Y:S02]  /*58a0*/  VIADD R8, R8, 0x1 ;  /* 0x0000000108087836 */ /* 0x000fe40000000000 */
[----:B------:R-:W0:Y:S03]  /*58b0*/  SYNCS.PHASECHK.TRANS64.TRYWAIT P0, [R7+URZ], R2 ;  /* 0x00000002070075a7 */ /* 0x000e26000800017f */
[----:B------:R-:W-:-:S04]  /*58c0*/  ISETP.NE.AND P1, PT, R8, 0x25, PT ;  /* 0x000000250800780c */ /* 0x000fc80003f25270 */
[----:B------:R-:W-:Y:S02]  /*58d0*/  SEL R0, RZ, 0x1, P1 ;  /* 0x00000001ff007807 */ /* 0x000fe40000800000 */
[----:B------:R-:W-:Y:S02]  /*58e0*/  SEL R8, R8, RZ, P1 ;  /* 0x000000ff08087207 */ /* 0x000fe40000800000 */
[----:B------:R-:W-:-:S03]  /*58f0*/  LOP3.LUT R9, R3, R0, RZ, 0x3c, !PT ;  /* 0x0000000003097212 */ /* 0x000fc600078e3cff */
[----:B------:R-:W-:Y:S01]  /*5900*/  IMAD R6, R8, 0x8, R5 ;  /* 0x0000000808067824 */ /* 0x000fe200078e0205 */
[----:B------:R-:W-:Y:S01]  /*5910*/  SHF.L.U32 R3, R9, 0x1f, RZ ;  /* 0x0000001f09037819 */ /* 0x000fe200000006ff */
[----:B0-----:R-:W-:Y:S06]  /*5920*/  @!P0 BRA `(.L_x_125) ;  /* 0x0000001400808947 */ /* 0x001fec0003800000 */
.L_x_169:
[----:B------:R-:W1:Y:S01]  /*5930*/  SYNCS.PHASECHK.TRANS64.TRYWAIT P0, [R6+URZ], R3 ;  /* 0x00000003060075a7 */ /* 0x000e62000800017f */
[----:B------:R-:W-:-:S05]  /*5940*/  VIADD R0, R8, 0x1 ;  /* 0x0000000108007836 */ /* 0x000fca0000000000 */
[----:B------:R-:W-:-:S04]  /*5950*/  ISETP.NE.AND P1, PT, R0, 0x25, PT ;  /* 0x000000250000780c */ /* 0x000fc80003f25270 */
[----:B0-----:R-:W-:Y:S02]  /*5960*/  SEL R2, RZ, 0x1, P1 ;  /* 0x00000001ff027807 */ /* 0x001fe40000800000 */
[----:B------:R-:W-:Y:S02]  /*5970*/  SEL R0, R0, RZ, P1 ;  /* 0x000000ff00007207 */ /* 0x000fe40000800000 */
[----:B------:R-:W-:-:S03]  /*5980*/  LOP3.LUT R9, R9, R2, RZ, 0x3c, !PT ;  /* 0x0000000209097212 */ /* 0x000fc600078e3cff */
[----:B------:R-:W-:Y:S01]  /*5990*/  IMAD R7, R0, 0x8, R5 ;  /* 0x0000000800077824 */ /* 0x000fe200078e0205 */
[----:B------:R-:W-:Y:S01]  /*59a0*/  SHF.L.U32 R4, R9, 0x1f, RZ ;  /* 0x0000001f09047819 */ /* 0x000fe200000006ff */
[----:B-1----:R-:W-:Y:S06]  /*59b0*/  @!P0 BRA `(.L_x_126) ;  /* 0x0000001400708947 */ /* 0x002fec0003800000 */
.L_x_170:
[----:B------:R-:W1:Y:S01]  /*59c0*/  SYNCS.PHASECHK.TRANS64.TRYWAIT P0, [R7+URZ], R4 ;  /* 0x00000004070075a7 */ /* 0x000e62000800017f */
[----:B------:R-:W-:-:S05]  /*59d0*/  VIADD R0, R0, 0x1 ;  /* 0x0000000100007836 */ /* 0x000fca0000000000 */
[----:B------:R-:W-:-:S04]  /*59e0*/  ISETP.NE.AND P1, PT, R0, 0x25, PT ;  /* 0x000000250000780c */ /* 0x000fc80003f25270 */
[----:B------:R-:W-:Y:S02]  /*59f0*/  SEL R2, RZ, 0x1, P1 ;  /* 0x00000001ff027807 */ /* 0x000fe40000800000 */
[----:B------:R-:W-:Y:S02]  /*5a00*/  SEL R0, R0, RZ, P1 ;  /* 0x000000ff00007207 */ /* 0x000fe40000800000 */
[----:B------:R-:W-:-:S03]  /*5a10*/  LOP3.LUT R9, R9, R2, RZ, 0x3c, !PT ;  /* 0x0000000209097212 */ /* 0x000fc600078e3cff */
[----:B0-----:R-:W-:Y:S01]  /*5a20*/  IMAD R6, R0, 0x8, R5 ;  /* 0x0000000800067824 */ /* 0x001fe200078e0205 */
[----:B------:R-:W-:Y:S01]  /*5a30*/  SHF.L.U32 R3, R9, 0x1f, RZ ;  /* 0x0000001f09037819 */ /* 0x000fe200000006ff */
[----:B-1----:R-:W-:Y:S06]  /*5a40*/  @!P0 BRA `(.L_x_127) ;  /* 0x0000001400608947 */ /* 0x002fec0003800000 */
.L_x_171:
        /* <DEDUP_REMOVED lines=9> */
.L_x_172:
        /* <DEDUP_REMOVED lines=9> */
.L_x_173:
        /* <DEDUP_REMOVED lines=9> */
.L_x_174:
        /* <DEDUP_REMOVED lines=9> */
.L_x_175:
        /* <DEDUP_REMOVED lines=9> */
.L_x_176:
        /* <DEDUP_REMOVED lines=9> */
.L_x_177:
        /* <DEDUP_REMOVED lines=9> */
.L_x_178:
        /* <DEDUP_REMOVED lines=9> */
.L_x_179:
        /* <DEDUP_REMOVED lines=9> */
.L_x_180:
        /* <DEDUP_REMOVED lines=9> */
.L_x_181:
        /* <DEDUP_REMOVED lines=9> */
.L_x_182:
        /* <DEDUP_REMOVED lines=9> */
.L_x_183:
        /* <DEDUP_REMOVED lines=9> */
.L_x_184:
        /* <DEDUP_REMOVED lines=9> */
.L_x_185:
        /* <DEDUP_REMOVED lines=9> */
.L_x_186:
        /* <DEDUP_REMOVED lines=9> */
.L_x_187:
        /* <DEDUP_REMOVED lines=9> */
.L_x_188:
        /* <DEDUP_REMOVED lines=9> */
.L_x_189:
        /* <DEDUP_REMOVED lines=9> */
.L_x_190:
        /* <DEDUP_REMOVED lines=9> */
.L_x_191:
        /* <DEDUP_REMOVED lines=9> */
.L_x_192:
        /* <DEDUP_REMOVED lines=9> */
.L_x_193:
        /* <DEDUP_REMOVED lines=9> */
.L_x_194:
        /* <DEDUP_REMOVED lines=9> */
.L_x_195:
        /* <DEDUP_REMOVED lines=9> */
.L_x_196:
        /* <DEDUP_REMOVED lines=9> */
.L_x_197:
        /* <DEDUP_REMOVED lines=9> */
.L_x_198:
        /* <DEDUP_REMOVED lines=9> */
.L_x_199:
        /* <DEDUP_REMOVED lines=9> */
.L_x_200:
        /* <DEDUP_REMOVED lines=9> */
.L_x_201:
        /* <DEDUP_REMOVED lines=9> */
.L_x_202:
        /* <DEDUP_REMOVED lines=9> */
.L_x_203:
[----:B------:R-:W1:Y:S01]  /*6c50*/  SYNCS.PHASECHK.TRANS64.TRYWAIT P0, [R6+URZ], R3 ;  /* 0x00000003060075a7 */ /* 0x000e62000800017f */
[----:B------:R-:W-:-:S05]  /*6c60*/  VIADD R0, R0, 0x1 ;  /* 0x0000000100007836 */ /* 0x000fca0000000000 */
[----:B------:R-:W-:-:S04]  /*6c70*/  ISETP.NE.AND P1, PT, R0, 0x25, PT ;  /* 0x000000250000780c */ /* 0x000fc80003f25270 */
[----:B------:R-:W-:Y:S02]  /*6c80*/  SEL R2, RZ, 0x1, P1 ;  /* 0x00000001ff027807 */ /* 0x000fe40000800000 */
[----:B------:R-:W-:Y:S02]  /*6c90*/  SEL R0, R0, RZ, P1 ;  /* 0x000000ff00007207 */ /* 0x000fe40000800000 */
[----:B------:R-:W-:Y:S01]  /*6ca0*/  LOP3.LUT R2, R9, R2, RZ, 0x3c, !PT ;  /* 0x0000000209027212 */ /* 0x000fe200078e3cff */
[----:B-1----:R-:W-:Y:S06]  /*6cb0*/  @!P0 BRA `(.L_x_160) ;  /* 0x0000000c00588947 */ /* 0x002fec0003800000 */
.L_x_204:
[----:B------:R-:W-:Y:S01]  /*6cc0*/  IMAD R5, R0, 0x8, R5 ;  /* 0x0000000800057824 */ /* 0x000fe200078e0205 */
[----:B------:R-:W-:-:S07]  /*6cd0*/  SHF.L.U32 R0, R2, 0x1f, RZ ;  /* 0x0000001f02007819 */ /* 0x000fce00000006ff */
.L_x_161:
[----:B--2---:R2:W3:Y:S02]  /*6ce0*/  SYNCS.PHASECHK.TRANS64.TRYWAIT P0, [R5+URZ], R0 ;  /* 0x00000000050075a7 */ /* 0x0044e4000800017f */
[----:B---3--:R-:W-:Y:S05]  /*6cf0*/  @!P0 NANOSLEEP.SYNCS 0x989680 ;  /* 0x009896800000895d */ /* 0x008fea0003900000 */
[----:B------:R-:W3:Y:S02]  /*6d00*/  @!P0 SYNCS.PHASECHK.TRANS64 P0, [R5+URZ], R0 ;  /* 0x00000000050085a7 */ /* 0x000ee4000800007f */
[----:B---3--:R-:W-:Y:S05]  /*6d10*/  @!P0 BRA `(.L_x_161) ;  /* 0xfffffffc00f08947 */ /* 0x008fea000383ffff */
.L_x_123:
[----:B------:R-:W-:Y:S05]  /*6d20*/  BSYNC B0 ;  /* 0x0000000000007941 */ /* 0x000fea0003800000 */
.L_x_122:
[----:B------:R-:W-:Y:S05]  /*6d30*/  EXIT ;  /* 0x000000000000794d */ /* 0x000fea0003800000 */
.L_x_22:
[----:B-1----:R1:W2:Y:S02]  /*6d40*/  SYNCS.PHASECHK.TRANS64.TRYWAIT P1, [R3+URZ], R0 ;  /* 0x00000000030075a7 */ /* 0x0022a4000802017f */
[----:B--2---:R-:W-:Y:S05]  /*6d50*/  @!P1 NANOSLEEP.SYNCS 0x989680 ;  /* 0x009896800000995d */ /* 0x004fea0003900000 */
[----:B------:R-:W2:Y:S02]  /*6d60*/  @!P1 SYNCS.PHASECHK.TRANS64 P1, [R3+URZ], R0 ;  /* 0x00000000030095a7 */ /* 0x000ea4000802007f */
[----:B--2---:R-:W-:Y:S05]  /*6d70*/  @!P1 BRA `(.L_x_22) ;  /* 0xfffffffc00f09947 */ /* 0x004fea000383ffff */
[----:B------:R-:W-:Y:S05]  /*6d80*/  BRA `(.L_x_21) ;  /* 0xffffffac00747947 */ /* 0x000fea000383ffff */
.L_x_27:
[----:B-1----:R1:W2:Y:S02]  /*6d90*/  SYNCS.PHASECHK.TRANS64.TRYWAIT P1, [R5+URZ], R4 ;  /* 0x00000004050075a7 */ /* 0x0022a4000802017f */
[----:B--2---:R-:W-:Y:S05]  /*6da0*/  @!P1 NANOSLEEP.SYNCS 0x989680 ;  /* 0x009896800000995d */ /* 0x004fea0003900000 */
[----:B------:R-:W2:Y:S02]  /*6db0*/  @!P1 SYNCS.PHASECHK.TRANS64 P1, [R5+URZ], R4 ;  /* 0x00000004050095a7 */ /* 0x000ea4000802007f */
[----:B--2---:R-:W-:Y:S05]  /*6dc0*/  @!P1 BRA `(.L_x_27) ;  /* 0xfffffffc00f09947 */ /* 0x004fea000383ffff */
[----:B------:R-:W-:Y:S05]  /*6dd0*/  BRA `(.L_x_26) ;  /* 0xffffffac00f47947 */ /* 0x000fea000383ffff */
.L_x_110:
[----:B------:R-:W-:Y:S01]  /*6de0*/  BSSY B1, `(.L_x_162) ;  /* 0x0000006000017945 */ /* 0x000fe20003800000 */
[----:B------:R-:W-:-:S07]  /*6df0*/  IMAD.MOV.U32 R15, RZ, RZ, -0x1 ;  /* 0xffffffffff0f7424 */ /* 0x000fce00078e00ff */
[----:B------:R-:W-:Y:S05]  /*6e00*/  WARPSYNC.COLLECTIVE R15, `(.L_x_163) ;  /* 0x000000000f0c7348 */ /* 0x000fea0003c00000 */
[----:B------:R-:W-:Y:S02]  /*6e10*/  ELECT P6, UR62, PT ;  /* 0x00000000003e782f */ /* 0x000fe400038c0000 */
[----:B------:R-:W-:Y:S01]  /*6e20*/  MOV R14, UR62 ;  /* 0x0000003e000e7c02 */ /* 0x000fe20008000f00 */
[----:B------:R-:W-:Y:S10]  /*6e30*/  ENDCOLLECTIVE ;  /* 0x000000000000791b */ /* 0x000ff40003800000 */
.L_x_163:
[----:B------:R-:W-:Y:S05]  /*6e40*/  BSYNC B1 ;  /* 0x0000000000017941 */ /* 0x000fea0003800000 */
.L_x_162:
[----:B------:R-:W-:Y:S05]  /*6e50*/  BRA `(.L_x_164) ;  /* 0xffffffdc008c7947 */ /* 0x000fea000383ffff */
.L_x_113:
[----:B0-----:R0:W1:Y:S02]  /*6e60*/  SYNCS.PHASECHK.TRANS64.TRYWAIT P0, [R20+URZ+0x128], R7 ;  /* 0x00012807140075a7 */ /* 0x001064000800017f */
[----:B-1----:R-:W-:Y:S05]  /*6e70*/  @!P0 NANOSLEEP.SYNCS 0x989680 ;  /* 0x009896800000895d */ /* 0x002fea0003900000 */
[----:B------:R-:W1:Y:S02]  /*6e80*/  @!P0 SYNCS.PHASECHK.TRANS64 P0, [R20+URZ+0x128], R7 ;  /* 0x00012807140085a7 */ /* 0x000e64000800007f */
[----:B-1----:R-:W-:Y:S05]  /*6e90*/  @!P0 BRA `(.L_x_113) ;  /* 0xfffffffc00f08947 */ /* 0x002fea000383ffff */
[----:B------:R-:W-:Y:S05]  /*6ea0*/  BRA `(.L_x_165) ;  /* 0xffffffdc00cc7947 */ /* 0x000fea000383ffff */
.L_x_121:
[----:B------:R-:W-:Y:S01]  /*6eb0*/  BSSY B0, `(.L_x_166) ;  /* 0x0000006000007945 */ /* 0x000fe20003800000 */
[----:B------:R-:W-:-:S07]  /*6ec0*/  IMAD.MOV.U32 R15, RZ, RZ, -0x1 ;  /* 0xffffffffff0f7424 */ /* 0x000fce00078e00ff */
[----:B------:R-:W-:Y:S05]  /*6ed0*/  WARPSYNC.COLLECTIVE R15, `(.L_x_167) ;  /* 0x000000000f0c7348 */ /* 0x000fea0003c00000 */
[----:B------:R-:W-:Y:S02]  /*6ee0*/  ELECT P6, UR62, PT ;  /* 0x00000000003e782f */ /* 0x000fe400038c0000 */
[----:B------:R-:W-:Y:S01]  /*6ef0*/  MOV R14, UR62 ;  /* 0x0000003e000e7c02 */ /* 0x000fe20008000f00 */
[----:B------:R-:W-:Y:S10]  /*6f00*/  ENDCOLLECTIVE ;  /* 0x000000000000791b */ /* 0x000ff40003800000 */
.L_x_167:
[----:B------:R-:W-:Y:S05]  /*6f10*/  BSYNC B0 ;  /* 0x0000000000007941 */ /* 0x000fea0003800000 */
.L_x_166:
[----:B------:R-:W-:Y:S05]  /*6f20*/  BRA `(.L_x_168) ;  /* 0xffffffe8002c7947 */ /* 0x000fea000383ffff */
.L_x_125:
[----:B0-----:R0:W1:Y:S02]  /*6f30*/  SYNCS.PHASECHK.TRANS64.TRYWAIT P0, [R7+URZ], R2 ;  /* 0x00000002070075a7 */ /* 0x001064000800017f */
[----:B-1----:R-:W-:Y:S05]  /*6f40*/  @!P0 NANOSLEEP.SYNCS 0x989680 ;  /* 0x009896800000895d */ /* 0x002fea0003900000 */
[----:B------:R-:W1:Y:S02]  /*6f50*/  @!P0 SYNCS.PHASECHK.TRANS64 P0, [R7+URZ], R2 ;  /* 0x00000002070085a7 */ /* 0x000e64000800007f */
[----:B-1----:R-:W-:Y:S05]  /*6f60*/  @!P0 BRA `(.L_x_125) ;  /* 0xfffffffc00f08947 */ /* 0x002fea000383ffff */
[----:B------:R-:W-:Y:S05]  /*6f70*/  BRA `(.L_x_169) ;  /* 0xffffffe8006c7947 */ /* 0x000fea000383ffff */
.L_x_126:
[----:B0-----:R0:W1:Y:S02]  /*6f80*/  SYNCS.PHASECHK.TRANS64.TRYWAIT P0, [R6+URZ], R3 ;  /* 0x00000003060075a7 */ /* 0x001064000800017f */
[----:B-1----:R-:W-:Y:S05]  /*6f90*/  @!P0 NANOSLEEP.SYNCS 0x989680 ;  /* 0x009896800000895d */ /* 0x002fea0003900000 */
[----:B------:R-:W1:Y:S02]  /*6fa0*/  @!P0 SYNCS.PHASECHK.TRANS64 P0, [R6+URZ], R3 ;  /* 0x00000003060085a7 */ /* 0x000e64000800007f */
[----:B-1----:R-:W-:Y:S05]  /*6fb0*/  @!P0 BRA `(.L_x_126) ;  /* 0xfffffffc00f08947 */ /* 0x002fea000383ffff */
[----:B------:R-:W-:Y:S05]  /*6fc0*/  BRA `(.L_x_170) ;  /* 0xffffffe8007c7947 */ /* 0x000fea000383ffff */
.L_x_127:
[----:B0-----:R0:W1:Y:S02]  /*6fd0*/  SYNCS.PHASECHK.TRANS64.TRYWAIT P0, [R7+URZ], R4 ;  /* 0x00000004070075a7 */ /* 0x001064000800017f */
[----:B-1----:R-:W-:Y:S05]  /*6fe0*/  @!P0 NANOSLEEP.SYNCS 0x989680 ;  /* 0x009896800000895d */ /* 0x002fea0003900000 */
[----:B------:R-:W1:Y:S02]  /*6ff0*/  @!P0 SYNCS.PHASECHK.TRANS64 P0, [R7+URZ], R4 ;  /* 0x00000004070085a7 */ /* 0x000e64000800007f */
[----:B-1----:R-:W-:Y:S05]  /*7000*/  @!P0 BRA `(.L_x_127) ;  /* 0xfffffffc00f08947 */ /* 0x002fea000383ffff */
[----:B------:R-:W-:Y:S05]  /*7010*/  BRA `(.L_x_171) ;  /* 0xffffffe8008c7947 */ /* 0x000fea000383ffff */
.L_x_128:
[----:B0-----:R0:W1:Y:S02]  /*7020*/  SYNCS.PHASECHK.TRANS64.TRYWAIT P0, [R6+URZ], R3 ;  /* 0x00000003060075a7 */ /* 0x001064000800017f */
[----:B-1----:R-:W-:Y:S05]  /*7030*/  @!P0 NANOSLEEP.SYNCS 0x989680 ;  /* 0x009896800000895d */ /* 0x002fea0003900000 */
[----:B------:R-:W1:Y:S02]  /*7040*/  @!P0 SYNCS.PHASECHK.TRANS64 P0, [R6+URZ], R3 ;  /* 0x00000003060085a7 */ /* 0x000e64000800007f */
[----:B-1----:R-:W-:Y:S05]  /*7050*/  @!P0 BRA `(.L_x_128) ;  /* 0xfffffffc00f08947 */ /* 0x002fea000383ffff */
[----:B------:R-:W-:Y:S05]  /*7060*/  BRA `(.L_x_172) ;  /* 0xffffffe8009c7947 */ /* 0x000fea000383ffff */
.L_x_129:
[----:B0-----:R0:W1:Y:S02]  /*7070*/  SYNCS.PHASECHK.TRANS64.TRYWAIT P0, [R7+URZ], R4 ;  /* 0x00000004070075a7 */ /* 0x001064000800017f */
[----:B-1----:R-:W-:Y:S05]  /*7080*/  @!P0 NANOSLEEP.SYNCS 0x989680 ;  /* 0x009896800000895d */ /* 0x002fea0003900000 */
[----:B------:R-:W1:Y:S02]  /*7090*/  @!P0 SYNCS.PHASECHK.TRANS64 P0, [R7+URZ], R4 ;  /* 0x00000004070085a7 */ /* 0x000e64000800007f */
[----:B-1----:R-:W-:Y:S05]  /*70a0*/  @!P0 BRA `(.L_x_129) ;  /* 0xfffffffc00f08947 */ /* 0x002fea000383ffff */
[----:B------:R-:W-:Y:S05]  /*70b0*/  BRA `(.L_x_173) ;  /* 0xffffffe800ac7947 */ /* 0x000fea000383ffff */
.L_x_130:
[----:B0-----:R0:W1:Y:S02]  /*70c0*/  SYNCS.PHASECHK.TRANS64.TRYWAIT P0, [R6+URZ], R3 ;  /* 0x00000003060075a7 */ /* 0x001064000800017f */
[----:B-1----:R-:W-:Y:S05]  /*70d0*/  @!P0 NANOSLEEP.SYNCS 0x989680 ;  /* 0x009896800000895d */ /* 0x002fea0003900000 */
[----:B------:R-:W1:Y:S02]  /*70e0*/  @!P0 SYNCS.PHASECHK.TRANS64 P0, [R6+URZ], R3 ;  /* 0x00000003060085a7 */ /* 0x000e64000800007f */
[----:B-1----:R-:W-:Y:S05]  /*70f0*/  @!P0 BRA `(.L_x_130) ;  /* 0xfffffffc00f08947 */ /* 0x002fea000383ffff */
[----:B------:R-:W-:Y:S05]  /*7100*/  BRA `(.L_x_174) ;  /* 0xffffffe800bc7947 */ /* 0x000fea000383ffff */
.L_x_131:
[----:B0-----:R0:W1:Y:S02]  /*7110*/  SYNCS.PHASECHK.TRANS64.TRYWAIT P0, [R7+URZ], R4 ;  /* 0x00000004070075a7 */ /* 0x001064000800017f */
[----:B-1----:R-:W-:Y:S05]  /*7120*/  @!P0 NANOSLEEP.SYNCS 0x989680 ;  /* 0x009896800000895d */ /* 0x002fea0003900000 */
[----:B------:R-:W1:Y:S02]  /*7130*/  @!P0 SYNCS.PHASECHK.TRANS64 P0, [R7+URZ], R4 ;  /* 0x00000004070085a7 */ /* 0x000e64000800007f */
[----:B-1----:R-:W-:Y:S05]  /*7140*/  @!P0 BRA `(.L_x_131) ;  /* 0xfffffffc00f08947 */ /* 0x002fea000383ffff */
[----:B------:R-:W-:Y:S05]  /*7150*/  BRA `(.L_x_175) ;  /* 0xffffffe800cc7947 */ /* 0x000fea000383ffff */
.L_x_132:
[----:B0-----:R0:W1:Y:S02]  /*7160*/  SYNCS.PHASECHK.TRANS64.TRYWAIT P0, [R6+URZ], R3 ;  /* 0x00000003060075a7 */ /* 0x001064000800017f */
[----:B-1----:R-:W-:Y:S05]  /*7170*/  @!P0 NANOSLEEP.SYNCS 0x989680 ;  /* 0x009896800000895d */ /* 0x002fea0003900000 */
[----:B------:R-:W1:Y:S02]  /*7180*/  @!P0 SYNCS.PHASECHK.TRANS64 P0, [R6+URZ], R3 ;  /* 0x00000003060085a7 */ /* 0x000e64000800007f */
[----:B-1----:R-:W-:Y:S05]  /*7190*/  @!P0 BRA `(.L_x_132) ;  /* 0xfffffffc00f08947 */ /* 0x002fea000383ffff */
[----:B------:R-:W-:Y:S05]  /*71a0*/  BRA `(.L_x_176) ;  /* 0xffffffe800dc7947 */ /* 0x000fea000383ffff */
.L_x_133:
[----:B0-----:R0:W1:Y:S02]  /*71b0*/  SYNCS.PHASECHK.TRANS64.TRYWAIT P0, [R7+URZ], R4 ;  /* 0x00000004070075a7 */ /* 0x001064000800017f */
[----:B-1----:R-:W-:Y:S05]  /*71c0*/  @!P0 NANOSLEEP.SYNCS 0x989680 ;  /* 0x009896800000895d */ /* 0x002fea0003900000 */
[----:B------:R-:W1:Y:S02]  /*71d0*/  @!P0 SYNCS.PHASECHK.TRANS64 P0, [R7+URZ], R4 ;  /* 0x00000004070085a7 */ /* 0x000e64000800007f */
[----:B-1----:R-:W-:Y:S05]  /*71e0*/  @!P0 BRA `(.L_x_133) ;  /* 0xfffffffc00f08947 */ /* 0x002fea000383ffff */
[----:B------:R-:W-:Y:S05]  /*71f0*/  BRA `(.L_x_177) ;  /* 0xffffffe800ec7947 */ /* 0x000fea000383ffff */
.L_x_134:
[----:B0-----:R0:W1:Y:S02]  /*7200*/  SYNCS.PHASECHK.TRANS64.TRYWAIT P0, [R6+URZ], R3 ;  /* 0x00000003060075a7 */ /* 0x001064000800017f */
[----:B-1----:R-:W-:Y:S05]  /*7210*/  @!P0 NANOSLEEP.SYNCS 0x989680 ;  /* 0x009896800000895d */ /* 0x002fea0003900000 */
[----:B------:R-:W1:Y:S02]  /*7220*/  @!P0 SYNCS.PHASECHK.TRANS64 P0, [R6+URZ], R3 ;  /* 0x00000003060085a7 */ /* 0x000e64000800007f */
[----:B-1----:R-:W-:Y:S05]  /*7230*/  @!P0 BRA `(.L_x_134) ;  /* 0xfffffffc00f08947 */ /* 0x002fea000383ffff */
[----:B------:R-:W-:Y:S05]  /*7240*/  BRA `(.L_x_178) ;  /* 0xffffffe800fc7947 */ /* 0x000fea000383ffff */
.L_x_135:
[----:B0-----:R0:W1:Y:S02]  /*7250*/  SYNCS.PHASECHK.TRANS64.TRYWAIT P0, [R7+URZ], R4 ;  /* 0x00000004070075a7 */ /* 0x001064000800017f */
[----:B-1----:R-:W-:Y:S05]  /*7260*/  @!P0 NANOSLEEP.SYNCS 0x989680 ;  /* 0x009896800000895d */ /* 0x002fea0003900000 */
[----:B------:R-:W1:Y:S02]  /*7270*/  @!P0 SYNCS.PHASECHK.TRANS64 P0, [R7+URZ], R4 ;  /* 0x00000004070085a7 */ /* 0x000e64000800007f */
[----:B-1----:R-:W-:Y:S05]  /*7280*/  @!P0 BRA `(.L_x_135) ;  /* 0xfffffffc00f08947 */ /* 0x002fea000383ffff */
[----:B------:R-:W-:Y:S05]  /*7290*/  BRA `(.L_x_179) ;  /* 0xffffffec000c7947 */ /* 0x000fea000383ffff */
.L_x_136:
[----:B0-----:R0:W1:Y:S02]  /*72a0*/  SYNCS.PHASECHK.TRANS64.TRYWAIT P0, [R6+URZ], R3 ;  /* 0x00000003060075a7 */ /* 0x001064000800017f */
[----:B-1----:R-:W-:Y:S05]  /*72b0*/  @!P0 NANOSLEEP.SYNCS 0x989680 ;  /* 0x009896800000895d */ /* 0x002fea0003900000 */
[----:B------:R-:W1:Y:S02]  /*72c0*/  @!P0 SYNCS.PHASECHK.TRANS64 P0, [R6+URZ], R3 ;  /* 0x00000003060085a7 */ /* 0x000e64000800007f */
[----:B-1----:R-:W-:Y:S05]  /*72d0*/  @!P0 BRA `(.L_x_136) ;  /* 0xfffffffc00f08947 */ /* 0x002fea000383ffff */
[----:B------:R-:W-:Y:S05]  /*72e0*/  BRA `(.L_x_180) ;  /* 0xffffffec001c7947 */ /* 0x000fea000383ffff */
.L_x_137:
[----:B0-----:R0:W1:Y:S02]  /*72f0*/  SYNCS.PHASECHK.TRANS64.TRYWAIT P0, [R7+URZ], R4 ;  /* 0x00000004070075a7 */ /* 0x001064000800017f */
[----:B-1----:R-:W-:Y:S05]  /*7300*/  @!P0 NANOSLEEP.SYNCS 0x989680 ;  /* 0x009896800000895d */ /* 0x002fea0003900000 */
[----:B------:R-:W1:Y:S02]  /*7310*/  @!P0 SYNCS.PHASECHK.TRANS64 P0, [R7+URZ], R4 ;  /* 0x00000004070085a7 */ /* 0x000e64000800007f */
[----:B-1----:R-:W-:Y:S05]  /*7320*/  @!P0 BRA `(.L_x_137) ;  /* 0xfffffffc00f08947 */ /* 0x002fea000383ffff */
[----:B------:R-:W-:Y:S05]  /*7330*/  BRA `(.L_x_181) ;  /* 0xffffffec002c7947 */ /* 0x000fea000383ffff */
.L_x_138:
[----:B0-----:R0:W1:Y:S02]  /*7340*/  SYNCS.PHASECHK.TRANS64.TRYWAIT P0, [R6+URZ], R3 ;  /* 0x00000003060075a7 */ /* 0x001064000800017f */
[----:B-1----:R-:W-:Y:S05]  /*7350*/  @!P0 NANOSLEEP.SYNCS 0x989680 ;  /* 0x009896800000895d */ /* 0x002fea0003900000 */
[----:B------:R-:W1:Y:S02]  /*7360*/  @!P0 SYNCS.PHASECHK.TRANS64 P0, [R6+URZ], R3 ;  /* 0x00000003060085a7 */ /* 0x000e64000800007f */
[----:B-1----:R-:W-:Y:S05]  /*7370*/  @!P0 BRA `(.L_x_138) ;  /* 0xfffffffc00f08947 */ /* 0x002fea000383ffff */
[----:B------:R-:W-:Y:S05]  /*7380*/  BRA `(.L_x_182) ;  /* 0xffffffec003c7947 */ /* 0x000fea000383ffff */
.L_x_139:
[----:B0-----:R0:W1:Y:S02]  /*7390*/  SYNCS.PHASECHK.TRANS64.TRYWAIT P0, [R7+URZ], R4 ;  /* 0x00000004070075a7 */ /* 0x001064000800017f */
[----:B-1----:R-:W-:Y:S05]  /*73a0*/  @!P0 NANOSLEEP.SYNCS 0x989680 ;  /* 0x009896800000895d */ /* 0x002fea0003900000 */
[----:B------:R-:W1:Y:S02]  /*73b0*/  @!P0 SYNCS.PHASECHK.TRANS64 P0, [R7+URZ], R4 ;  /* 0x00000004070085a7 */ /* 0x000e64000800007f */
[----:B-1----:R-:W-:Y:S05]  /*73c0*/  @!P0 BRA `(.L_x_139) ;  /* 0xfffffffc00f08947 */ /* 0x002fea000383ffff */
[----:B------:R-:W-:Y:S05]  /*73d0*/  BRA `(.L_x_183) ;  /* 0xffffffec004c7947 */ /* 0x000fea000383ffff */
.L_x_140:
[----:B0-----:R0:W1:Y:S02]  /*73e0*/  SYNCS.PHASECHK.TRANS64.TRYWAIT P0, [R6+URZ], R3 ;  /* 0x00000003060075a7 */ /* 0x001064000800017f */
[----:B-1----:R-:W-:Y:S05]  /*73f0*/  @!P0 NANOSLEEP.SYNCS 0x989680 ;  /* 0x009896800000895d */ /* 0x002fea0003900000 */
[----:B------:R-:W1:Y:S02]  /*7400*/  @!P0 SYNCS.PHASECHK.TRANS64 P0, [R6+URZ], R3 ;  /* 0x00000003060085a7 */ /* 0x000e64000800007f */
[----:B-1----:R-:W-:Y:S05]  /*7410*/  @!P0 BRA `(.L_x_140) ;  /* 0xfffffffc00f08947 */ /* 0x002fea000383ffff */
[----:B------:R-:W-:Y:S05]  /*7420*/  BRA `(.L_x_184) ;  /* 0xffffffec005c7947 */ /* 0x000fea000383ffff */
.L_x_141:
[----:B0-----:R0:W1:Y:S02]  /*7430*/  SYNCS.PHASECHK.TRANS64.TRYWAIT P0, [R7+URZ], R4 ;  /* 0x00000004070075a7 */ /* 0x001064000800017f */
[----:B-1----:R-:W-:Y:S05]  /*7440*/  @!P0 NANOSLEEP.SYNCS 0x989680 ;  /* 0x009896800000895d */ /* 0x002fea0003900000 */
[----:B------:R-:W1:Y:S02]  /*7450*/  @!P0 SYNCS.PHASECHK.TRANS64 P0, [R7+URZ], R4 ;  /* 0x00000004070085a7 */ /* 0x000e64000800007f */
[----:B-1----:R-:W-:Y:S05]  /*7460*/  @!P0 BRA `(.L_x_141) ;  /* 0xfffffffc00f08947 */ /* 0x002fea000383ffff */
[----:B------:R-:W-:Y:S05]  /*7470*/  BRA `(.L_x_185) ;  /* 0xffffffec006c7947 */ /* 0x000fea000383ffff */
.L_x_142:
[----:B0-----:R0:W1:Y:S02]  /*7480*/  SYNCS.PHASECHK.TRANS64.TRYWAIT P0, [R6+URZ], R3 ;  /* 0x00000003060075a7 */ /* 0x001064000800017f */
[----:B-1----:R-:W-:Y:S05]  /*7490*/  @!P0 NANOSLEEP.SYNCS 0x989680 ;  /* 0x009896800000895d */ /* 0x002fea0003900000 */
[----:B------:R-:W1:Y:S02]  /*74a0*/  @!P0 SYNCS.PHASECHK.TRANS64 P0, [R6+URZ], R3 ;  /* 0x00000003060085a7 */ /* 0x000e64000800007f */
[----:B-1----:R-:W-:Y:S05]  /*74b0*/  @!P0 BRA `(.L_x_142) ;  /* 0xfffffffc00f08947 */ /* 0x002fea000383ffff */
[----:B------:R-:W-:Y:S05]  /*74c0*/  BRA `(.L_x_186) ;  /* 0xffffffec007c7947 */ /* 0x000fea000383ffff */
.L_x_143:
[----:B0-----:R0:W1:Y:S02]  /*74d0*/  SYNCS.PHASECHK.TRANS64.TRYWAIT P0, [R7+URZ], R4 ;  /* 0x00000004070075a7 */ /* 0x001064000800017f */
[----:B-1----:R-:W-:Y:S05]  /*74e0*/  @!P0 NANOSLEEP.SYNCS 0x989680 ;  /* 0x009896800000895d */ /* 0x002fea0003900000 */
[----:B------:R-:W1:Y:S02]  /*74f0*/  @!P0 SYNCS.PHASECHK.TRANS64 P0, [R7+URZ], R4 ;  /* 0x00000004070085a7 */ /* 0x000e64000800007f */
[----:B-1----:R-:W-:Y:S05]  /*7500*/  @!P0 BRA `(.L_x_143) ;  /* 0xfffffffc00f08947 */ /* 0x002fea000383ffff */
[----:B------:R-:W-:Y:S05]  /*7510*/  BRA `(.L_x_187) ;  /* 0xffffffec008c7947 */ /* 0x000fea000383ffff */
.L_x_144:
[----:B0-----:R0:W1:Y:S02]  /*7520*/  SYNCS.PHASECHK.TRANS64.TRYWAIT P0, [R6+URZ], R3 ;  /* 0x00000003060075a7 */ /* 0x001064000800017f */
[----:B-1----:R-:W-:Y:S05]  /*7530*/  @!P0 NANOSLEEP.SYNCS 0x989680 ;  /* 0x009896800000895d */ /* 0x002fea0003900000 */
[----:B------:R-:W1:Y:S02]  /*7540*/  @!P0 SYNCS.PHASECHK.TRANS64 P0, [R6+URZ], R3 ;  /* 0x00000003060085a7 */ /* 0x000e64000800007f */
[----:B-1----:R-:W-:Y:S05]  /*7550*/  @!P0 BRA `(.L_x_144) ;  /* 0xfffffffc00f08947 */ /* 0x002fea000383ffff */
[----:B------:R-:W-:Y:S05]  /*7560*/  BRA `(.L_x_188) ;  /* 0xffffffec009c7947 */ /* 0x000fea000383ffff */
.L_x_145:
[----:B0-----:R0:W1:Y:S02]  /*7570*/  SYNCS.PHASECHK.TRANS64.TRYWAIT P0, [R7+URZ], R4 ;  /* 0x00000004070075a7 */ /* 0x001064000800017f */
[----:B-1----:R-:W-:Y:S05]  /*7580*/  @!P0 NANOSLEEP.SYNCS 0x989680 ;  /* 0x009896800000895d */ /* 0x002fea0003900000 */
[----:B------:R-:W1:Y:S02]  /*7590*/  @!P0 SYNCS.PHASECHK.TRANS64 P0, [R7+URZ], R4 ;  /* 0x00000004070085a7 */ /* 0x000e64000800007f */
[----:B-1----:R-:W-:Y:S05]  /*75a0*/  @!P0 BRA `(.L_x_145) ;  /* 0xfffffffc00f08947 */ /* 0x002fea000383ffff */
[----:B------:R-:W-:Y:S05]  /*75b0*/  BRA `(.L_x_189) ;  /* 0xffffffec00ac7947 */ /* 0x000fea000383ffff */
.L_x_146:
[----:B0-----:R0:W1:Y:S02]  /*75c0*/  SYNCS.PHASECHK.TRANS64.TRYWAIT P0, [R6+URZ], R3 ;  /* 0x00000003060075a7 */ /* 0x001064000800017f */
[----:B-1----:R-:W-:Y:S05]  /*75d0*/  @!P0 NANOSLEEP.SYNCS 0x989680 ;  /* 0x009896800000895d */ /* 0x002fea0003900000 */
[----:B------:R-:W1:Y:S02]  /*75e0*/  @!P0 SYNCS.PHASECHK.TRANS64 P0, [R6+URZ], R3 ;  /* 0x00000003060085a7 */ /* 0x000e64000800007f */
[----:B-1----:R-:W-:Y:S05]  /*75f0*/  @!P0 BRA `(.L_x_146) ;  /* 0xfffffffc00f08947 */ /* 0x002fea000383ffff */
[----:B------:R-:W-:Y:S05]  /*7600*/  BRA `(.L_x_190) ;  /* 0xffffffec00bc7947 */ /* 0x000fea000383ffff */
.L_x_147:
[----:B0-----:R0:W1:Y:S02]  /*7610*/  SYNCS.PHASECHK.TRANS64.TRYWAIT P0, [R7+URZ], R4 ;  /* 0x00000004070075a7 */ /* 0x001064000800017f */
[----:B-1----:R-:W-:Y:S05]  /*7620*/  @!P0 NANOSLEEP.SYNCS 0x989680 ;  /* 0x009896800000895d */ /* 0x002fea0003900000 */
[----:B------:R-:W1:Y:S02]  /*7630*/  @!P0 SYNCS.PHASECHK.TRANS64 P0, [R7+URZ], R4 ;  /* 0x00000004070085a7 */ /* 0x000e64000800007f */
[----:B-1----:R-:W-:Y:S05]  /*7640*/  @!P0 BRA `(.L_x_147) ;  /* 0xfffffffc00f08947 */ /* 0x002fea000383ffff */
[----:B------:R-:W-:Y:S05]  /*7650*/  BRA `(.L_x_191) ;  /* 0xffffffec00cc7947 */ /* 0x000fea000383ffff */
.L_x_148:
[----:B0-----:R0:W1:Y:S02]  /*7660*/  SYNCS.PHASECHK.TRANS64.TRYWAIT P0, [R6+URZ], R3 ;  /* 0x00000003060075a7 */ /* 0x001064000800017f */
[----:B-1----:R-:W-:Y:S05]  /*7670*/  @!P0 NANOSLEEP.SYNCS 0x989680 ;  /* 0x009896800000895d */ /* 0x002fea0003900000 */
[----:B------:R-:W1:Y:S02]  /*7680*/  @!P0 SYNCS.PHASECHK.TRANS64 P0, [R6+URZ], R3 ;  /* 0x00000003060085a7 */ /* 0x000e64000800007f */
[----:B-1----:R-:W-:Y:S05]  /*7690*/  @!P0 BRA `(.L_x_148) ;  /* 0xfffffffc00f08947 */ /* 0x002fea000383ffff */
[----:B------:R-:W-:Y:S05]  /*76a0*/  BRA `(.L_x_192) ;  /* 0xffffffec00dc7947 */ /* 0x000fea000383ffff */
.L_x_149:
[----:B0-----:R0:W1:Y:S02]  /*76b0*/  SYNCS.PHASECHK.TRANS64.TRYWAIT P0, [R7+URZ], R4 ;  /* 0x00000004070075a7 */ /* 0x001064000800017f */
[----:B-1----:R-:W-:Y:S05]  /*76c0*/  @!P0 NANOSLEEP.SYNCS 0x989680 ;  /* 0x009896800000895d */ /* 0x002fea0003900000 */
[----:B------:R-:W1:Y:S02]  /*76d0*/  @!P0 SYNCS.PHASECHK.TRANS64 P0, [R7+URZ], R4 ;  /* 0x00000004070085a7 */ /* 0x000e64000800007f */
[----:B-1----:R-:W-:Y:S05]  /*76e0*/  @!P0 BRA `(.L_x_149) ;  /* 0xfffffffc00f08947 */ /* 0x002fea000383ffff */
[----:B------:R-:W-:Y:S05]  /*76f0*/  BRA `(.L_x_193) ;  /* 0xffffffec00ec7947 */ /* 0x000fea000383ffff */
.L_x_150:
[----:B0-----:R0:W1:Y:S02]  /*7700*/  SYNCS.PHASECHK.TRANS64.TRYWAIT P0, [R6+URZ], R3 ;  /* 0x00000003060075a7 */ /* 0x001064000800017f */
[----:B-1----:R-:W-:Y:S05]  /*7710*/  @!P0 NANOSLEEP.SYNCS 0x989680 ;  /* 0x009896800000895d */ /* 0x002fea0003900000 */
[----:B------:R-:W1:Y:S02]  /*7720*/  @!P0 SYNCS.PHASECHK.TRANS64 P0, [R6+URZ], R3 ;  /* 0x00000003060085a7 */ /* 0x000e64000800007f */
[----:B-1----:R-:W-:Y:S05]  /*7730*/  @!P0 BRA `(.L_x_150) ;  /* 0xfffffffc00f08947 */ /* 0x002fea000383ffff */
[----:B------:R-:W-:Y:S05]  /*7740*/  BRA `(.L_x_194) ;  /* 0xffffffec00fc7947 */ /* 0x000fea000383ffff */
.L_x_151:
[----:B0-----:R0:W1:Y:S02]  /*7750*/  SYNCS.PHASECHK.TRANS64.TRYWAIT P0, [R7+URZ], R4 ;  /* 0x00000004070075a7 */ /* 0x001064000800017f */
[----:B-1----:R-:W-:Y:S05]  /*7760*/  @!P0 NANOSLEEP.SYNCS 0x989680 ;  /* 0x009896800000895d */ /* 0x002fea0003900000 */
[----:B------:R-:W1:Y:S02]  /*7770*/  @!P0 SYNCS.PHASECHK.TRANS64 P0, [R7+URZ], R4 ;  /* 0x00000004070085a7 */ /* 0x000e64000800007f */
[----:B-1----:R-:W-:Y:S05]  /*7780*/  @!P0 BRA `(.L_x_151) ;  /* 0xfffffffc00f08947 */ /* 0x002fea000383ffff */
[----:B------:R-:W-:Y:S05]  /*7790*/  BRA `(.L_x_195) ;  /* 0xfffffff0000c7947 */ /* 0x000fea000383ffff */
.L_x_152:
[----:B0-----:R0:W1:Y:S02]  /*77a0*/  SYNCS.PHASECHK.TRANS64.TRYWAIT P0, [R6+URZ], R3 ;  /* 0x00000003060075a7 */ /* 0x001064000800017f */
[----:B-1----:R-:W-:Y:S05]  /*77b0*/  @!P0 NANOSLEEP.SYNCS 0x989680 ;  /* 0x009896800000895d */ /* 0x002fea0003900000 */
[----:B------:R-:W1:Y:S02]  /*77c0*/  @!P0 SYNCS.PHASECHK.TRANS64 P0, [R6+URZ], R3 ;  /* 0x00000003060085a7 */ /* 0x000e64000800007f */
[----:B-1----:R-:W-:Y:S05]  /*77d0*/  @!P0 BRA `(.L_x_152) ;  /* 0xfffffffc00f08947 */ /* 0x002fea000383ffff */
[----:B------:R-:W-:Y:S05]  /*77e0*/  BRA `(.L_x_196) ;  /* 0xfffffff0001c7947 */ /* 0x000fea000383ffff */
.L_x_153:
[----:B0-----:R0:W1:Y:S02]  /*77f0*/  SYNCS.PHASECHK.TRANS64.TRYWAIT P0, [R7+URZ], R4 ;  /* 0x00000004070075a7 */ /* 0x001064000800017f */
[----:B-1----:R-:W-:Y:S05]  /*7800*/  @!P0 NANOSLEEP.SYNCS 0x989680 ;  /* 0x009896800000895d */ /* 0x002fea0003900000 */
[----:B------:R-:W1:Y:S02]  /*7810*/  @!P0 SYNCS.PHASECHK.TRANS64 P0, [R7+URZ], R4 ;  /* 0x00000004070085a7 */ /* 0x000e64000800007f */
[----:B-1----:R-:W-:Y:S05]  /*7820*/  @!P0 BRA `(.L_x_153) ;  /* 0xfffffffc00f08947 */ /* 0x002fea000383ffff */
[----:B------:R-:W-:Y:S05]  /*7830*/  BRA `(.L_x_197) ;  /* 0xfffffff0002c7947 */ /* 0x000fea000383ffff */
.L_x_154:
[----:B0-----:R0:W1:Y:S02]  /*7840*/  SYNCS.PHASECHK.TRANS64.TRYWAIT P0, [R6+URZ], R3 ;  /* 0x00000003060075a7 */ /* 0x001064000800017f */
[----:B-1----:R-:W-:Y:S05]  /*7850*/  @!P0 NANOSLEEP.SYNCS 0x989680 ;  /* 0x009896800000895d */ /* 0x002fea0003900000 */
[----:B------:R-:W1:Y:S02]  /*7860*/  @!P0 SYNCS.PHASECHK.TRANS64 P0, [R6+URZ], R3 ;  /* 0x00000003060085a7 */ /* 0x000e64000800007f */
[----:B-1----:R-:W-:Y:S05]  /*7870*/  @!P0 BRA `(.L_x_154) ;  /* 0xfffffffc00f08947 */ /* 0x002fea000383ffff */
[----:B------:R-:W-:Y:S05]  /*7880*/  BRA `(.L_x_198) ;  /* 0xfffffff0003c7947 */ /* 0x000fea000383ffff */
.L_x_155:
[----:B0-----:R0:W1:Y:S02]  /*7890*/  SYNCS.PHASECHK.TRANS64.TRYWAIT P0, [R7+URZ], R4 ;  /* 0x00000004070075a7 */ /* 0x001064000800017f */
[----:B-1----:R-:W-:Y:S05]  /*78a0*/  @!P0 NANOSLEEP.SYNCS 0x989680 ;  /* 0x009896800000895d */ /* 0x002fea0003900000 */
[----:B------:R-:W1:Y:S02]  /*78b0*/  @!P0 SYNCS.PHASECHK.TRANS64 P0, [R7+URZ], R4 ;  /* 0x00000004070085a7 */ /* 0x000e64000800007f */
[----:B-1----:R-:W-:Y:S05]  /*78c0*/  @!P0 BRA `(.L_x_155) ;  /* 0xfffffffc00f08947 */ /* 0x002fea000383ffff */
[----:B------:R-:W-:Y:S05]  /*78d0*/  BRA `(.L_x_199) ;  /* 0xfffffff0004c7947 */ /* 0x000fea000383ffff */
.L_x_156:
[----:B0-----:R0:W1:Y:S02]  /*78e0*/  SYNCS.PHASECHK.TRANS64.TRYWAIT P0, [R6+URZ], R3 ;  /* 0x00000003060075a7 */ /* 0x001064000800017f */
[----:B-1----:R-:W-:Y:S05]  /*78f0*/  @!P0 NANOSLEEP.SYNCS 0x989680 ;  /* 0x009896800000895d */ /* 0x002fea0003900000 */
[----:B------:R-:W1:Y:S02]  /*7900*/  @!P0 SYNCS.PHASECHK.TRANS64 P0, [R6+URZ], R3 ;  /* 0x00000003060085a7 */ /* 0x000e64000800007f */
[----:B-1----:R-:W-:Y:S05]  /*7910*/  @!P0 BRA `(.L_x_156) ;  /* 0xfffffffc00f08947 */ /* 0x002fea000383ffff */
[----:B------:R-:W-:Y:S05]  /*7920*/  BRA `(.L_x_200) ;  /* 0xfffffff0005c7947 */ /* 0x000fea000383ffff */
.L_x_157:
[----:B0-----:R0:W1:Y:S02]  /*7930*/  SYNCS.PHASECHK.TRANS64.TRYWAIT P0, [R7+URZ], R4 ;  /* 0x00000004070075a7 */ /* 0x001064000800017f */
[----:B-1----:R-:W-:Y:S05]  /*7940*/  @!P0 NANOSLEEP.SYNCS 0x989680 ;  /* 0x009896800000895d */ /* 0x002fea0003900000 */
[----:B------:R-:W1:Y:S02]  /*7950*/  @!P0 SYNCS.PHASECHK.TRANS64 P0, [R7+URZ], R4 ;  /* 0x00000004070085a7 */ /* 0x000e64000800007f */
[----:B-1----:R-:W-:Y:S05]  /*7960*/  @!P0 BRA `(.L_x_157) ;  /* 0xfffffffc00f08947 */ /* 0x002fea000383ffff */
[----:B------:R-:W-:Y:S05]  /*7970*/  BRA `(.L_x_201) ;  /* 0xfffffff0006c7947 */ /* 0x000fea000383ffff */
.L_x_158:
[----:B0-----:R0:W1:Y:S02]  /*7980*/  SYNCS.PHASECHK.TRANS64.TRYWAIT P0, [R6+URZ], R3 ;  /* 0x00000003060075a7 */ /* 0x001064000800017f */
[----:B-1----:R-:W-:Y:S05]  /*7990*/  @!P0 NANOSLEEP.SYNCS 0x989680 ;  /* 0x009896800000895d */ /* 0x002fea0003900000 */
[----:B------:R-:W1:Y:S02]  /*79a0*/  @!P0 SYNCS.PHASECHK.TRANS64 P0, [R6+URZ], R3 ;  /* 0x00000003060085a7 */ /* 0x000e64000800007f */
[----:B-1----:R-:W-:Y:S05]  /*79b0*/  @!P0 BRA `(.L_x_158) ;  /* 0xfffffffc00f08947 */ /* 0x002fea000383ffff */
[----:B------:R-:W-:Y:S05]  /*79c0*/  BRA `(.L_x_202) ;  /* 0xfffffff0007c7947 */ /* 0x000fea000383ffff */
.L_x_159:
[----:B0-----:R0:W1:Y:S02]  /*79d0*/  SYNCS.PHASECHK.TRANS64.TRYWAIT P0, [R7+URZ], R4 ;  /* 0x00000004070075a7 */ /* 0x001064000800017f */
[----:B-1----:R-:W-:Y:S05]  /*79e0*/  @!P0 NANOSLEEP.SYNCS 0x989680 ;  /* 0x009896800000895d */ /* 0x002fea0003900000 */
[----:B------:R-:W1:Y:S02]  /*79f0*/  @!P0 SYNCS.PHASECHK.TRANS64 P0, [R7+URZ], R4 ;  /* 0x00000004070085a7 */ /* 0x000e64000800007f */
[----:B-1----:R-:W-:Y:S05]  /*7a00*/  @!P0 BRA `(.L_x_159) ;  /* 0xfffffffc00f08947 */ /* 0x002fea000383ffff */
[----:B------:R-:W-:Y:S05]  /*7a10*/  BRA `(.L_x_203) ;  /* 0xfffffff0008c7947 */ /* 0x000fea000383ffff */
.L_x_160:
[----:B-1----:R1:W2:Y:S02]  /*7a20*/  SYNCS.PHASECHK.TRANS64.TRYWAIT P0, [R6+URZ], R3 ;  /* 0x00000003060075a7 */ /* 0x0022a4000800017f */
[----:B--2---:R-:W-:Y:S05]  /*7a30*/  @!P0 NANOSLEEP.SYNCS 0x989680 ;  /* 0x009896800000895d */ /* 0x004fea0003900000 */
[----:B------:R-:W2:Y:S02]  /*7a40*/  @!P0 SYNCS.PHASECHK.TRANS64 P0, [R6+URZ], R3 ;  /* 0x00000003060085a7 */ /* 0x000ea4000800007f */
[----:B--2---:R-:W-:Y:S05]  /*7a50*/  @!P0 BRA `(.L_x_160) ;  /* 0xfffffffc00f08947 */ /* 0x004fea000383ffff */
[----:B------:R-:W-:Y:S05]  /*7a60*/  BRA `(.L_x_204) ;  /* 0xfffffff000947947 */ /* 0x000fea000383ffff */
.L_x_205:
[----:B------:R-:W-:-:S00]  /*7a70*/  BRA `(.L_x_205) ;  /* 0xfffffffc00fc7947 */ /* 0x000fc0000383ffff */
[----:B------:R-:W-:-:S00]  /*7a80*/  NOP ;  /* 0x0000000000007918 */ /* 0x000fc00000000000 */
[----:B------:R-:W-:-:S00]  /*7a90*/  NOP ;  /* 0x0000000000007918 */ /* 0x000fc00000000000 */
[----:B------:R-:W-:-:S00]  /*7aa0*/  NOP ;  /* 0x0000000000007918 */ /* 0x000fc00000000000 */
[----:B------:R-:W-:-:S00]  /*7ab0*/  NOP ;  /* 0x0000000000007918 */ /* 0x000fc00000000000 */
[----:B------:R-:W-:-:S00]  /*7ac0*/  NOP ;  /* 0x0000000000007918 */ /* 0x000fc00000000000 */
[----:B------:R-:W-:-:S00]  /*7ad0*/  NOP ;  /* 0x0000000000007918 */ /* 0x000fc00000000000 */
[----:B------:R-:W-:-:S00]  /*7ae0*/  NOP ;  /* 0x0000000000007918 */ /* 0x000fc00000000000 */
[----:B------:R-:W-:-:S00]  /*7af0*/  NOP ;  /* 0x0000000000007918 */ /* 0x000fc00000000000 */
.L_x_206:


//--------------------- .nv.global.init           --------------------------
	.section	.nv.global.init,"aw",@progbits
.nv.global.init:
	.type		$str$22,@object
	.size		$str$22,($str$23 - $str$22)
$str$22:
        /*0000*/ 	.byte	0x6b, 0x5f, 0x74, 0x69, 0x6c, 0x65, 0x5f, 0x63, 0x6f, 0x75, 0x6e, 0x74, 0x20, 0x3e, 0x3d, 0x20
        /*0010*/ 	.byte	0x31, 0x00
	.type		$str$23,@object
	.size		$str$23,(__unnamed_1 - $str$23)
$str$23:
        /*0012*/ 	.byte	0x2f, 0x74, 0x6d, 0x70, 0x2f, 0x63, 0x75, 0x74, 0x6c, 0x61, 0x73, 0x73, 0x5f, 0x73, 0x77, 0x65
        /*0022*/ 	.byte	0x65, 0x70, 0x5f, 0x73, 0x72, 0x63, 0x2f, 0x69, 0x6e, 0x63, 0x6c, 0x75, 0x64, 0x65, 0x2f, 0x63
        /*0032*/ 	.byte	0x75, 0x74, 0x6c, 0x61, 0x73, 0x73, 0x2f, 0x67, 0x65, 0x6d, 0x6d, 0x2f, 0x63, 0x6f, 0x6c, 0x6c
        /*0042*/ 	.byte	0x65, 0x63, 0x74, 0x69, 0x76, 0x65, 0x2f, 0x73, 0x6d, 0x39, 0x30, 0x5f, 0x6d, 0x6d, 0x61, 0x5f
        /*0052*/ 	.byte	0x74, 0x6d, 0x61, 0x5f, 0x67, 0x6d, 0x6d, 0x61, 0x5f, 0x73, 0x73, 0x5f, 0x77, 0x61, 0x72, 0x70
        /*0062*/ 	.byte	0x73, 0x70, 0x65, 0x63, 0x69, 0x61, 0x6c, 0x69, 0x7a, 0x65, 0x64, 0x2e, 0x68, 0x70, 0x70, 0x00
	.type		__unnamed_1,@object
	.size		__unnamed_1,(.L_0 - __unnamed_1)
__unnamed_1:
        /*0072*/ 	.byte	0x76, 0x6f, 0x69, 0x64, 0x20, 0x63, 0x75, 0x74, 0x6c, 0x61, 0x73, 0x73, 0x3a, 0x3a, 0x67, 0x65
        /* <DEDUP_REMOVED lines=172> */
        /*0b42*/ 	.byte	0x6e, 0x74, 0x69, 0x74, 0x79, 0x5d, 0x00
.L_0:


//--------------------- .nv.shared._ZN7cutlass13device_kernelINS_4gemm6kernel13GemmUniversalIN4cute5tupleIJiiiiEEENS1_10collective13CollectiveMmaINS1_34MainloopSm90TmaGmmaWarpSpecializedILi37ENS5_IJNS4_1CILi1EEENSA_ILi8EEESB_EEENS1_35KernelTmaWarpSpecializedCooperativeEEENS5_IJNSA_ILi128EEENSA_ILi64EEENSA_ILi32EEEEEEaNS5_IJlSB_lEEEaSK_NS4_8TiledMMAINS4_8MMA_AtomIJNS4_4SM904GMMA26MMA_64x64x32_S32S8S8_SS_TNEEEENS4_6LayoutINS5_IJNSA_ILi2EEESB_SB_EEENS5_IJSB_NSA_ILi0EEESU_EEEEENS5_IJNS4_10UnderscoreESX_SX_EEEEENS4_23SM90_TMA_LOAD_MULTICASTENS4_14ComposedLayoutINS4_7SwizzleILi1ELi4ELi3EEENS4_18smem_ptr_flag_bitsILi8EEENSR_INS5_IJSC_SI_EEENS5_IJSI_SB_EEEEEEEvNS4_8identityENS4_13SM90_TMA_LOADES19_vS1A_EENS_8epilogue10collective6detail29Sm90TmaWarpSpecializedAdapterINS1E_15DefaultEpilogueIaSK_SK_NS1D_6thread17LinearCombinationIaLi1EiiLNS1I_9ScaleType4KindE0ELNS_15FloatRoundStyleE2EaEENS1_15EpilogueDefaultEEEEEvvEEEEvNT_6ParamsE --------------------------
	.section	.nv.shared._ZN7cutlass13device_kernelINS_4gemm6kernel13GemmUniversalIN4cute5tupleIJiiiiEEENS1_10collective13CollectiveMmaINS1_34MainloopSm90TmaGmmaWarpSpecializedILi37ENS5_IJNS4_1CILi1EEENSA_ILi8EEESB_EEENS1_35KernelTmaWarpSpecializedCooperativeEEENS5_IJNSA_ILi128EEENSA_ILi64EEENSA_ILi32EEEEEEaNS5_IJlSB_lEEEaSK_NS4_8TiledMMAINS4_8MMA_AtomIJNS4_4SM904GMMA26MMA_64x64x32_S32S8S8_SS_TNEEEENS4_6LayoutINS5_IJNSA_ILi2EEESB_SB_EEENS5_IJSB_NSA_ILi0EEESU_EEEEENS5_IJNS4_10UnderscoreESX_SX_EEEEENS4_23SM90_TMA_LOAD_MULTICASTENS4_14ComposedLayoutINS4_7SwizzleILi1ELi4ELi3EEENS4_18smem_ptr_flag_bitsILi8EEENSR_INS5_IJSC_SI_EEENS5_IJSI_SB_EEEEEEEvNS4_8identityENS4_13SM90_TMA_LOADES19_vS1A_EENS_8epilogue10collective6detail29Sm90TmaWarpSpecializedAdapterINS1E_15DefaultEpilogueIaSK_SK_NS1D_6thread17LinearCombinationIaLi1EiiLNS1I_9ScaleType4KindE0ELNS_15FloatRoundStyleE2EaEENS1_15EpilogueDefaultEEEEEvvEEEEvNT_6ParamsE,"aw",@nobits
	.sectionflags	@""
	.align	16
	.zero		1024


//--------------------- .nv.shared.reserved.0     --------------------------
	.section	.nv.shared.reserved.0,"aw",@nobits
	.weak		__nv_reservedSMEM_offset_0_alias
	.size		__nv_reservedSMEM_offset_0_alias, 0, 0
	.other		__nv_reservedSMEM_offset_0_alias,@"STO_CUDA_RESERVED_SHARED STV_DEFAULT"
__nv_reservedSMEM_offset_0_alias:
	.zero		0


//--------------------- .nv.global                --------------------------
	.section	.nv.global,"aw",@nobits
.nv.global:
	.type		_ZN40_INTERNAL_d855ef62_4_k_cu_0606628f_182634cute1_E,@object
	.size		_ZN40_INTERNAL_d855ef62_4_k_cu_0606628f_182634cute1_E,(_ZN40_INTERNAL_d855ef62_4_k_cu_0606628f_182634cuda3std3__45__cpo6cbeginE - _ZN40_INTERNAL_d855ef62_4_k_cu_0606628f_182634cute1_E)
_ZN40_INTERNAL_d855ef62_4_k_cu_0606628f_182634cute1_E:
	.zero		1
	.type		_ZN40_INTERNAL_d855ef62_4_k_cu_0606628f_182634cuda3std3__45__cpo6cbeginE,@object
	.size		_ZN40_INTERNAL_d855ef62_4_k_cu_0606628f_182634cuda3std3__45__cpo6cbeginE,(_ZN40_INTERNAL_d855ef62_4_k_cu_0606628f_182634cuda3std3__48in_placeE - _ZN40_INTERNAL_d855ef62_4_k_cu_0606628f_182634cuda3std3__45__cpo6cbeginE)
_ZN40_INTERNAL_d855ef62_4_k_cu_0606628f_182634cuda3std3__45__cpo6cbeginE:
	.zero		1
	.type		_ZN40_INTERNAL_d855ef62_4_k_cu_0606628f_182634cuda3std3__48in_placeE,@object
	.size		_ZN40_INTERNAL_d855ef62_4_k_cu_0606628f_182634cuda3std3__48in_placeE,(_ZN40_INTERNAL_d855ef62_4_k_cu_0606628f_182634cuda3std6ranges3__45__cpo9iter_moveE - _ZN40_INTERNAL_d855ef62_4_k_cu_0606628f_182634cuda3std3__48in_placeE)
_ZN40_INTERNAL_d855ef62_4_k_cu_0606628f_182634cuda3std3__48in_placeE:
	.zero		1
	.type		_ZN40_INTERNAL_d855ef62_4_k_cu_0606628f_182634cuda3std6ranges3__45__cpo9iter_moveE,@object
	.size		_ZN40_INTERNAL_d855ef62_4_k_cu_0606628f_182634cuda3std6ranges3__45__cpo9iter_moveE,(_ZN40_INTERNAL_d855ef62_4_k_cu_0606628f_182634cuda3std3__45__cpo5beginE - _ZN40_INTERNAL_d855ef62_4_k_cu_0606628f_182634cuda3std6ranges3__45__cpo9iter_moveE)
_ZN40_INTERNAL_d855ef62_4_k_cu_0606628f_182634cuda3std6ranges3__45__cpo9iter_moveE:
	.zero		1
	.type		_ZN40_INTERNAL_d855ef62_4_k_cu_0606628f_182634cuda3std3__45__cpo5beginE,@object
	.size		_ZN40_INTERNAL_d855ef62_4_k_cu_0606628f_182634cuda3std3__45__cpo5beginE,(_ZN40_INTERNAL_d855ef62_4_k_cu_0606628f_182634cuda3std3__442_GLOBAL__N__d855ef62_4_k_cu_0606628f_182636ignoreE - _ZN40_INTERNAL_d855ef62_4_k_cu_0606628f_182634cuda3std3__45__cpo5beginE)
_ZN40_INTERNAL_d855ef62_4_k_cu_0606628f_182634cuda3std3__45__cpo5beginE:
	.zero		1
	.type		_ZN40_INTERNAL_d855ef62_4_k_cu_0606628f_182634cuda3std3__442_GLOBAL__N__d855ef62_4_k_cu_0606628f_182636ignoreE,@object
	.size		_ZN40_INTERNAL_d855ef62_4_k_cu_0606628f_182634cuda3std3__442_GLOBAL__N__d855ef62_4_k_cu_0606628f_182636ignoreE,(_ZN40_INTERNAL_d855ef62_4_k_cu_0606628f_182634cute7productE - _ZN40_INTERNAL_d855ef62_4_k_cu_0606628f_182634cuda3std3__442_GLOBAL__N__d855ef62_4_k_cu_0606628f_182636ignoreE)
_ZN40_INTERNAL_d855ef62_4_k_cu_0606628f_182634cuda3std3__442_GLOBAL__N__d855ef62_4_k_cu_0606628f_182636ignoreE:
	.zero		1
	.type		_ZN40_INTERNAL_d855ef62_4_k_cu_0606628f_182634cute7productE,@object
	.size		_ZN40_INTERNAL_d855ef62_4_k_cu_0606628f_182634cute7productE,(_ZN40_INTERNAL_d855ef62_4_k_cu_0606628f_182634cuda3std3__45__cpo3endE - _ZN40_INTERNAL_d855ef62_4_k_cu_0606628f_182634cute7productE)
_ZN40_INTERNAL_d855ef62_4_k_cu_0606628f_182634cute7productE:
	.zero		1
	.type		_ZN40_INTERNAL_d855ef62_4_k_cu_0606628f_182634cuda3std3__45__cpo3endE,@object
	.size		_ZN40_INTERNAL_d855ef62_4_k_cu_0606628f_182634cuda3std3__45__cpo3endE,(_ZN40_INTERNAL_d855ef62_4_k_cu_0606628f_182634cuda3std3__419piecewise_constructE - _ZN40_INTERNAL_d855ef62_4_k_cu_0606628f_182634cuda3std3__45__cpo3endE)
_ZN40_INTERNAL_d855ef62_4_k_cu_0606628f_182634cuda3std3__45__cpo3endE:
	.zero		1
	.type		_ZN40_INTERNAL_d855ef62_4_k_cu_0606628f_182634cuda3std3__419piecewise_constructE,@object
	.size		_ZN40_INTERNAL_d855ef62_4_k_cu_0606628f_182634cuda3std3__419piecewise_constructE,(_ZN40_INTERNAL_d855ef62_4_k_cu_0606628f_182634cuda3std3__45__cpo4cendE - _ZN40_INTERNAL_d855ef62_4_k_cu_0606628f_182634cuda3std3__419piecewise_constructE)
_ZN40_INTERNAL_d855ef62_4_k_cu_0606628f_182634cuda3std3__419piecewise_constructE:
	.zero		1
	.type		_ZN40_INTERNAL_d855ef62_4_k_cu_0606628f_182634cuda3std3__45__cpo4cendE,@object
	.size		_ZN40_INTERNAL_d855ef62_4_k_cu_0606628f_182634cuda3std3__45__cpo4cendE,(_ZN40_INTERNAL_d855ef62_4_k_cu_0606628f_182634cuda3std6ranges3__45__cpo4swapE - _ZN40_INTERNAL_d855ef62_4_k_cu_0606628f_182634cuda3std3__45__cpo4cendE)
_ZN40_INTERNAL_d855ef62_4_k_cu_0606628f_182634cuda3std3__45__cpo4cendE:
	.zero		1
	.type		_ZN40_INTERNAL_d855ef62_4_k_cu_0606628f_182634cuda3std6ranges3__45__cpo4swapE,@object
	.size		_ZN40_INTERNAL_d855ef62_4_k_cu_0606628f_182634cuda3std6ranges3__45__cpo4swapE,(.L_8 - _ZN40_INTERNAL_d855ef62_4_k_cu_0606628f_182634cuda3std6ranges3__45__cpo4swapE)
_ZN40_INTERNAL_d855ef62_4_k_cu_0606628f_182634cuda3std6ranges3__45__cpo4swapE:
	.zero		1
.L_8:


//--------------------- .nv.constant0._ZN7cutlass13device_kernelINS_4gemm6kernel13GemmUniversalIN4cute5tupleIJiiiiEEENS1_10collective13CollectiveMmaINS1_34MainloopSm90TmaGmmaWarpSpecializedILi37ENS5_IJNS4_1CILi1EEENSA_ILi8EEESB_EEENS1_35KernelTmaWarpSpecializedCooperativeEEENS5_IJNSA_ILi128EEENSA_ILi64EEENSA_ILi32EEEEEEaNS5_IJlSB_lEEEaSK_NS4_8TiledMMAINS4_8MMA_AtomIJNS4_4SM904GMMA26MMA_64x64x32_S32S8S8_SS_TNEEEENS4_6LayoutINS5_IJNSA_ILi2EEESB_SB_EEENS5_IJSB_NSA_ILi0EEESU_EEEEENS5_IJNS4_10UnderscoreESX_SX_EEEEENS4_23SM90_TMA_LOAD_MULTICASTENS4_14ComposedLayoutINS4_7SwizzleILi1ELi4ELi3EEENS4_18smem_ptr_flag_bitsILi8EEENSR_INS5_IJSC_SI_EEENS5_IJSI_SB_EEEEEEEvNS4_8identityENS4_13SM90_TMA_LOADES19_vS1A_EENS_8epilogue10collective6detail29Sm90TmaWarpSpecializedAdapterINS1E_15DefaultEpilogueIaSK_SK_NS1D_6thread17LinearCombinationIaLi1EiiLNS1I_9ScaleType4KindE0ELNS_15FloatRoundStyleE2EaEENS1_15EpilogueDefaultEEEEEvvEEEEvNT_6ParamsE --------------------------
	.section	.nv.constant0._ZN7cutlass13device_kernelINS_4gemm6kernel13GemmUniversalIN4cute5tupleIJiiiiEEENS1_10collective13CollectiveMmaINS1_34MainloopSm90TmaGmmaWarpSpecializedILi37ENS5_IJNS4_1CILi1EEENSA_ILi8EEESB_EEENS1_35KernelTmaWarpSpecializedCooperativeEEENS5_IJNSA_ILi128EEENSA_ILi64EEENSA_ILi32EEEEEEaNS5_IJlSB_lEEEaSK_NS4_8TiledMMAINS4_8MMA_AtomIJNS4_4SM904GMMA26MMA_64x64x32_S32S8S8_SS_TNEEEENS4_6LayoutINS5_IJNSA_ILi2EEESB_SB_EEENS5_IJSB_NSA_ILi0EEESU_EEEEENS5_IJNS4_10UnderscoreESX_SX_EEEEENS4_23SM90_TMA_LOAD_MULTICASTENS4_14ComposedLayoutINS4_7SwizzleILi1ELi4ELi3EEENS4_18smem_ptr_flag_bitsILi8EEENSR_INS5_IJSC_SI_EEENS5_IJSI_SB_EEEEEEEvNS4_8identityENS4_13SM90_TMA_LOADES19_vS1A_EENS_8epilogue10collective6detail29Sm90TmaWarpSpecializedAdapterINS1E_15DefaultEpilogueIaSK_SK_NS1D_6thread17LinearCombinationIaLi1EiiLNS1I_9ScaleType4KindE0ELNS_15FloatRoundStyleE2EaEENS1_15EpilogueDefaultEEEEEvvEEEEvNT_6ParamsE,"a",@progbits
	.sectionflags	@""
	.align	4
.nv.constant0._ZN7cutlass13device_kernelINS_4gemm6kernel13GemmUniversalIN4cute5tupleIJiiiiEEENS1_10collective13CollectiveMmaINS1_34MainloopSm90TmaGmmaWarpSpecializedILi37ENS5_IJNS4_1CILi1EEENSA_ILi8EEESB_EEENS1_35KernelTmaWarpSpecializedCooperativeEEENS5_IJNSA_ILi128EEENSA_ILi64EEENSA_ILi32EEEEEEaNS5_IJlSB_lEEEaSK_NS4_8TiledMMAINS4_8MMA_AtomIJNS4_4SM904GMMA26MMA_64x64x32_S32S8S8_SS_TNEEEENS4_6LayoutINS5_IJNSA_ILi2EEESB_SB_EEENS5_IJSB_NSA_ILi0EEESU_EEEEENS5_IJNS4_10UnderscoreESX_SX_EEEEENS4_23SM90_TMA_LOAD_MULTICASTENS4_14ComposedLayoutINS4_7SwizzleILi1ELi4ELi3EEENS4_18smem_ptr_flag_bitsILi8EEENSR_INS5_IJSC_SI_EEENS5_IJSI_SB_EEEEEEEvNS4_8identityENS4_13SM90_TMA_LOADES19_vS1A_EENS_8epilogue10collective6detail29Sm90TmaWarpSpecializedAdapterINS1E_15DefaultEpilogueIaSK_SK_NS1D_6thread17LinearCombinationIaLi1EiiLNS1I_9ScaleType4KindE0ELNS_15FloatRoundStyleE2EaEENS1_15EpilogueDefaultEEEEEvvEEEEvNT_6ParamsE:
	.zero		1664


//--------------------- SYMBOLS --------------------------

	.type		.nv.reservedSmem.offset0,@object
	.size		.nv.reservedSmem.offset0,0x4
	.type		__assertfail,@function
